//
// Generated by NVIDIA NVVM Compiler
//
// Compiler Build ID: CL-36424714
// Cuda compilation tools, release 13.0, V13.0.88
// Based on NVVM 20.0.0
//

.version 9.0
.target sm_100
.address_size 64

	// .globl	_Z14initCandidatesPKlPmPjj
.const .align 2 .b8 d_achievableMask[64];
.global .align 1 .b8 _ZN34_INTERNAL_c25e2c06_4_k_cu_cfd6cc2d4cuda3std3__45__cpo5beginE[1];
.global .align 1 .b8 _ZN34_INTERNAL_c25e2c06_4_k_cu_cfd6cc2d4cuda3std3__45__cpo3endE[1];
.global .align 1 .b8 _ZN34_INTERNAL_c25e2c06_4_k_cu_cfd6cc2d4cuda3std3__45__cpo6cbeginE[1];
.global .align 1 .b8 _ZN34_INTERNAL_c25e2c06_4_k_cu_cfd6cc2d4cuda3std3__45__cpo4cendE[1];
.global .align 1 .b8 _ZN34_INTERNAL_c25e2c06_4_k_cu_cfd6cc2d4cuda3std3__45__cpo6rbeginE[1];
.global .align 1 .b8 _ZN34_INTERNAL_c25e2c06_4_k_cu_cfd6cc2d4cuda3std3__45__cpo4rendE[1];
.global .align 1 .b8 _ZN34_INTERNAL_c25e2c06_4_k_cu_cfd6cc2d4cuda3std3__45__cpo7crbeginE[1];
.global .align 1 .b8 _ZN34_INTERNAL_c25e2c06_4_k_cu_cfd6cc2d4cuda3std3__45__cpo5crendE[1];
.global .align 1 .b8 _ZN34_INTERNAL_c25e2c06_4_k_cu_cfd6cc2d4cuda3std3__436_GLOBAL__N__c25e2c06_4_k_cu_cfd6cc2d6ignoreE[1];
.global .align 1 .b8 _ZN34_INTERNAL_c25e2c06_4_k_cu_cfd6cc2d4cuda3std3__419piecewise_constructE[1];
.global .align 1 .b8 _ZN34_INTERNAL_c25e2c06_4_k_cu_cfd6cc2d4cuda3std3__48in_placeE[1];
.global .align 1 .b8 _ZN34_INTERNAL_c25e2c06_4_k_cu_cfd6cc2d4cuda3std3__420unreachable_sentinelE[1];
.global .align 1 .b8 _ZN34_INTERNAL_c25e2c06_4_k_cu_cfd6cc2d4cuda3std3__47nulloptE[1];
.global .align 1 .b8 _ZN34_INTERNAL_c25e2c06_4_k_cu_cfd6cc2d4cuda3std3__48unexpectE[1];
.global .align 1 .b8 _ZN34_INTERNAL_c25e2c06_4_k_cu_cfd6cc2d4cuda3std6ranges3__45__cpo4swapE[1];
.global .align 1 .b8 _ZN34_INTERNAL_c25e2c06_4_k_cu_cfd6cc2d4cuda3std6ranges3__45__cpo9iter_moveE[1];
.global .align 1 .b8 _ZN34_INTERNAL_c25e2c06_4_k_cu_cfd6cc2d4cuda3std6ranges3__45__cpo5beginE[1];
.global .align 1 .b8 _ZN34_INTERNAL_c25e2c06_4_k_cu_cfd6cc2d4cuda3std6ranges3__45__cpo3endE[1];
.global .align 1 .b8 _ZN34_INTERNAL_c25e2c06_4_k_cu_cfd6cc2d4cuda3std6ranges3__45__cpo6cbeginE[1];
.global .align 1 .b8 _ZN34_INTERNAL_c25e2c06_4_k_cu_cfd6cc2d4cuda3std6ranges3__45__cpo4cendE[1];
.global .align 1 .b8 _ZN34_INTERNAL_c25e2c06_4_k_cu_cfd6cc2d4cuda3std6ranges3__45__cpo7advanceE[1];
.global .align 1 .b8 _ZN34_INTERNAL_c25e2c06_4_k_cu_cfd6cc2d4cuda3std6ranges3__45__cpo9iter_swapE[1];
.global .align 1 .b8 _ZN34_INTERNAL_c25e2c06_4_k_cu_cfd6cc2d4cuda3std6ranges3__45__cpo4nextE[1];
.global .align 1 .b8 _ZN34_INTERNAL_c25e2c06_4_k_cu_cfd6cc2d4cuda3std6ranges3__45__cpo4prevE[1];
.global .align 1 .b8 _ZN34_INTERNAL_c25e2c06_4_k_cu_cfd6cc2d4cuda3std6ranges3__45__cpo4dataE[1];
.global .align 1 .b8 _ZN34_INTERNAL_c25e2c06_4_k_cu_cfd6cc2d4cuda3std6ranges3__45__cpo5cdataE[1];
.global .align 1 .b8 _ZN34_INTERNAL_c25e2c06_4_k_cu_cfd6cc2d4cuda3std6ranges3__45__cpo4sizeE[1];
.global .align 1 .b8 _ZN34_INTERNAL_c25e2c06_4_k_cu_cfd6cc2d4cuda3std6ranges3__45__cpo5ssizeE[1];
.global .align 1 .b8 _ZN34_INTERNAL_c25e2c06_4_k_cu_cfd6cc2d4cuda3std6ranges3__45__cpo8distanceE[1];
.global .align 1 .b8 _ZN34_INTERNAL_c25e2c06_4_k_cu_cfd6cc2d6thrust24THRUST_300001_SM_1000_NS8cuda_cub3parE[1];
.global .align 1 .b8 _ZN34_INTERNAL_c25e2c06_4_k_cu_cfd6cc2d6thrust24THRUST_300001_SM_1000_NS8cuda_cub10par_nosyncE[1];
.global .align 1 .b8 _ZN34_INTERNAL_c25e2c06_4_k_cu_cfd6cc2d6thrust24THRUST_300001_SM_1000_NS6system6detail10sequential3seqE[1];
.global .align 1 .b8 _ZN34_INTERNAL_c25e2c06_4_k_cu_cfd6cc2d6thrust24THRUST_300001_SM_1000_NS12placeholders2_1E[1];
.global .align 1 .b8 _ZN34_INTERNAL_c25e2c06_4_k_cu_cfd6cc2d6thrust24THRUST_300001_SM_1000_NS12placeholders2_2E[1];
.global .align 1 .b8 _ZN34_INTERNAL_c25e2c06_4_k_cu_cfd6cc2d6thrust24THRUST_300001_SM_1000_NS12placeholders2_3E[1];
.global .align 1 .b8 _ZN34_INTERNAL_c25e2c06_4_k_cu_cfd6cc2d6thrust24THRUST_300001_SM_1000_NS12placeholders2_4E[1];
.global .align 1 .b8 _ZN34_INTERNAL_c25e2c06_4_k_cu_cfd6cc2d6thrust24THRUST_300001_SM_1000_NS12placeholders2_5E[1];
.global .align 1 .b8 _ZN34_INTERNAL_c25e2c06_4_k_cu_cfd6cc2d6thrust24THRUST_300001_SM_1000_NS12placeholders2_6E[1];
.global .align 1 .b8 _ZN34_INTERNAL_c25e2c06_4_k_cu_cfd6cc2d6thrust24THRUST_300001_SM_1000_NS12placeholders2_7E[1];
.global .align 1 .b8 _ZN34_INTERNAL_c25e2c06_4_k_cu_cfd6cc2d6thrust24THRUST_300001_SM_1000_NS12placeholders2_8E[1];
.global .align 1 .b8 _ZN34_INTERNAL_c25e2c06_4_k_cu_cfd6cc2d6thrust24THRUST_300001_SM_1000_NS12placeholders2_9E[1];
.global .align 1 .b8 _ZN34_INTERNAL_c25e2c06_4_k_cu_cfd6cc2d6thrust24THRUST_300001_SM_1000_NS12placeholders3_10E[1];
.global .align 1 .b8 _ZN34_INTERNAL_c25e2c06_4_k_cu_cfd6cc2d6thrust24THRUST_300001_SM_1000_NS3seqE[1];

.visible .entry _Z14initCandidatesPKlPmPjj(
	.param .u64 .ptr .align 1 _Z14initCandidatesPKlPmPjj_param_0,
	.param .u64 .ptr .align 1 _Z14initCandidatesPKlPmPjj_param_1,
	.param .u64 .ptr .align 1 _Z14initCandidatesPKlPmPjj_param_2,
	.param .u32 _Z14initCandidatesPKlPmPjj_param_3
)
{
	.reg .pred 	%p<35>;
	.reg .b16 	%rs<34>;
	.reg .b32 	%r<119>;
	.reg .b64 	%rd<26>;

	ld.param.u64 	%rd5, [_Z14initCandidatesPKlPmPjj_param_0];
	ld.param.u64 	%rd3, [_Z14initCandidatesPKlPmPjj_param_1];
	ld.param.u64 	%rd4, [_Z14initCandidatesPKlPmPjj_param_2];
	ld.param.u32 	%r3, [_Z14initCandidatesPKlPmPjj_param_3];
	cvta.to.global.u64 	%rd1, %rd5;
	mov.u32 	%r4, %ctaid.x;
	mov.u32 	%r5, %ntid.x;
	mov.u32 	%r6, %tid.x;
	mad.lo.s32 	%r1, %r4, %r5, %r6;
	setp.gt.u32 	%p1, %r1, 262143;
	@%p1 bra 	$L__BB0_19;
	cvt.u64.u32 	%rd2, %r1;
	ld.const.u16 	%rs1, [d_achievableMask+2];
	ld.global.nc.u64 	%rd6, [%rd1];
	cvt.u32.u64 	%r7, %rd2;
	cvt.u32.u64 	%r8, %rd6;
	add.s32 	%r9, %r8, %r7;
	xor.b32  	%r10, %r9, 58418;
	mad.lo.s32 	%r11, %r10, 58989, 11;
	shr.u32 	%r12, %r11, 17;
	and.b32  	%r13, %r12, 1;
	shr.u16 	%rs2, %rs1, %r13;
	and.b16  	%rs3, %rs2, 1;
	setp.eq.b16 	%p2, %rs3, 1;
	not.pred 	%p3, %p2;
	@%p3 bra 	$L__BB0_19;
	ld.global.nc.u64 	%rd7, [%rd1+8];
	cvt.u32.u64 	%r15, %rd7;
	add.s32 	%r16, %r15, %r7;
	xor.b32  	%r17, %r16, 58418;
	mad.lo.s32 	%r18, %r17, 58989, 11;
	shr.u32 	%r19, %r18, 17;
	and.b32  	%r20, %r19, 1;
	shr.u16 	%rs4, %rs1, %r20;
	and.b16  	%rs5, %rs4, 1;
	setp.eq.b16 	%p4, %rs5, 1;
	not.pred 	%p5, %p4;
	@%p5 bra 	$L__BB0_19;
	ld.global.nc.u64 	%rd8, [%rd1+16];
	cvt.u32.u64 	%r22, %rd8;
	add.s32 	%r23, %r22, %r7;
	xor.b32  	%r24, %r23, 58418;
	mad.lo.s32 	%r25, %r24, 58989, 11;
	shr.u32 	%r26, %r25, 17;
	and.b32  	%r27, %r26, 1;
	shr.u16 	%rs6, %rs1, %r27;
	and.b16  	%rs7, %rs6, 1;
	setp.eq.b16 	%p6, %rs7, 1;
	not.pred 	%p7, %p6;
	@%p7 bra 	$L__BB0_19;
	ld.global.nc.u64 	%rd9, [%rd1+24];
	cvt.u32.u64 	%r29, %rd9;
	add.s32 	%r30, %r29, %r7;
	xor.b32  	%r31, %r30, 58418;
	mad.lo.s32 	%r32, %r31, 58989, 11;
	shr.u32 	%r33, %r32, 17;
	and.b32  	%r34, %r33, 1;
	shr.u16 	%rs8, %rs1, %r34;
	and.b16  	%rs9, %rs8, 1;
	setp.eq.b16 	%p8, %rs9, 1;
	not.pred 	%p9, %p8;
	@%p9 bra 	$L__BB0_19;
	ld.global.nc.u64 	%rd10, [%rd1+32];
	cvt.u32.u64 	%r36, %rd10;
	add.s32 	%r37, %r36, %r7;
	xor.b32  	%r38, %r37, 58418;
	mad.lo.s32 	%r39, %r38, 58989, 11;
	shr.u32 	%r40, %r39, 17;
	and.b32  	%r41, %r40, 1;
	shr.u16 	%rs10, %rs1, %r41;
	and.b16  	%rs11, %rs10, 1;
	setp.eq.b16 	%p10, %rs11, 1;
	not.pred 	%p11, %p10;
	@%p11 bra 	$L__BB0_19;
	ld.global.nc.u64 	%rd11, [%rd1+40];
	cvt.u32.u64 	%r43, %rd11;
	add.s32 	%r44, %r43, %r7;
	xor.b32  	%r45, %r44, 58418;
	mad.lo.s32 	%r46, %r45, 58989, 11;
	shr.u32 	%r47, %r46, 17;
	and.b32  	%r48, %r47, 1;
	shr.u16 	%rs12, %rs1, %r48;
	and.b16  	%rs13, %rs12, 1;
	setp.eq.b16 	%p12, %rs13, 1;
	not.pred 	%p13, %p12;
	@%p13 bra 	$L__BB0_19;
	ld.global.nc.u64 	%rd12, [%rd1+48];
	cvt.u32.u64 	%r50, %rd12;
	add.s32 	%r51, %r50, %r7;
	xor.b32  	%r52, %r51, 58418;
	mad.lo.s32 	%r53, %r52, 58989, 11;
	shr.u32 	%r54, %r53, 17;
	and.b32  	%r55, %r54, 1;
	shr.u16 	%rs14, %rs1, %r55;
	and.b16  	%rs15, %rs14, 1;
	setp.eq.b16 	%p14, %rs15, 1;
	not.pred 	%p15, %p14;
	@%p15 bra 	$L__BB0_19;
	ld.global.nc.u64 	%rd13, [%rd1+56];
	cvt.u32.u64 	%r57, %rd13;
	add.s32 	%r58, %r57, %r7;
	xor.b32  	%r59, %r58, 58418;
	mad.lo.s32 	%r60, %r59, 58989, 11;
	shr.u32 	%r61, %r60, 17;
	and.b32  	%r62, %r61, 1;
	shr.u16 	%rs16, %rs1, %r62;
	and.b16  	%rs17, %rs16, 1;
	setp.eq.b16 	%p16, %rs17, 1;
	not.pred 	%p17, %p16;
	@%p17 bra 	$L__BB0_19;
	ld.global.nc.u64 	%rd14, [%rd1+64];
	cvt.u32.u64 	%r64, %rd14;
	add.s32 	%r65, %r64, %r7;
	xor.b32  	%r66, %r65, 58418;
	mad.lo.s32 	%r67, %r66, 58989, 11;
	shr.u32 	%r68, %r67, 17;
	and.b32  	%r69, %r68, 1;
	shr.u16 	%rs18, %rs1, %r69;
	and.b16  	%rs19, %rs18, 1;
	setp.eq.b16 	%p18, %rs19, 1;
	not.pred 	%p19, %p18;
	@%p19 bra 	$L__BB0_19;
	ld.global.nc.u64 	%rd15, [%rd1+72];
	cvt.u32.u64 	%r71, %rd15;
	add.s32 	%r72, %r71, %r7;
	xor.b32  	%r73, %r72, 58418;
	mad.lo.s32 	%r74, %r73, 58989, 11;
	shr.u32 	%r75, %r74, 17;
	and.b32  	%r76, %r75, 1;
	shr.u16 	%rs20, %rs1, %r76;
	and.b16  	%rs21, %rs20, 1;
	setp.eq.b16 	%p20, %rs21, 1;
	not.pred 	%p21, %p20;
	@%p21 bra 	$L__BB0_19;
	ld.global.nc.u64 	%rd16, [%rd1+80];
	cvt.u32.u64 	%r78, %rd16;
	add.s32 	%r79, %r78, %r7;
	xor.b32  	%r80, %r79, 58418;
	mad.lo.s32 	%r81, %r80, 58989, 11;
	shr.u32 	%r82, %r81, 17;
	and.b32  	%r83, %r82, 1;
	shr.u16 	%rs22, %rs1, %r83;
	and.b16  	%rs23, %rs22, 1;
	setp.eq.b16 	%p22, %rs23, 1;
	not.pred 	%p23, %p22;
	@%p23 bra 	$L__BB0_19;
	ld.global.nc.u64 	%rd17, [%rd1+88];
	cvt.u32.u64 	%r85, %rd17;
	add.s32 	%r86, %r85, %r7;
	xor.b32  	%r87, %r86, 58418;
	mad.lo.s32 	%r88, %r87, 58989, 11;
	shr.u32 	%r89, %r88, 17;
	and.b32  	%r90, %r89, 1;
	shr.u16 	%rs24, %rs1, %r90;
	and.b16  	%rs25, %rs24, 1;
	setp.eq.b16 	%p24, %rs25, 1;
	not.pred 	%p25, %p24;
	@%p25 bra 	$L__BB0_19;
	ld.global.nc.u64 	%rd18, [%rd1+96];
	cvt.u32.u64 	%r92, %rd18;
	add.s32 	%r93, %r92, %r7;
	xor.b32  	%r94, %r93, 58418;
	mad.lo.s32 	%r95, %r94, 58989, 11;
	shr.u32 	%r96, %r95, 17;
	and.b32  	%r97, %r96, 1;
	shr.u16 	%rs26, %rs1, %r97;
	and.b16  	%rs27, %rs26, 1;
	setp.eq.b16 	%p26, %rs27, 1;
	not.pred 	%p27, %p26;
	@%p27 bra 	$L__BB0_19;
	ld.global.nc.u64 	%rd19, [%rd1+104];
	cvt.u32.u64 	%r99, %rd19;
	add.s32 	%r100, %r99, %r7;
	xor.b32  	%r101, %r100, 58418;
	mad.lo.s32 	%r102, %r101, 58989, 11;
	shr.u32 	%r103, %r102, 17;
	and.b32  	%r104, %r103, 1;
	shr.u16 	%rs28, %rs1, %r104;
	and.b16  	%rs29, %rs28, 1;
	setp.eq.b16 	%p28, %rs29, 1;
	not.pred 	%p29, %p28;
	@%p29 bra 	$L__BB0_19;
	ld.global.nc.u64 	%rd20, [%rd1+112];
	cvt.u32.u64 	%r106, %rd20;
	add.s32 	%r107, %r106, %r7;
	xor.b32  	%r108, %r107, 58418;
	mad.lo.s32 	%r109, %r108, 58989, 11;
	shr.u32 	%r110, %r109, 17;
	and.b32  	%r111, %r110, 1;
	shr.u16 	%rs30, %rs1, %r111;
	and.b16  	%rs31, %rs30, 1;
	setp.eq.b16 	%p30, %rs31, 1;
	not.pred 	%p31, %p30;
	@%p31 bra 	$L__BB0_19;
	ld.global.nc.u64 	%rd21, [%rd1+120];
	cvt.u32.u64 	%r113, %rd21;
	add.s32 	%r114, %r113, %r7;
	xor.b32  	%r115, %r114, 58418;
	mad.lo.s32 	%r116, %r115, 58989, 11;
	shr.u32 	%r117, %r116, 17;
	and.b32  	%r118, %r117, 1;
	shr.u16 	%rs32, %rs1, %r118;
	and.b16  	%rs33, %rs32, 1;
	setp.eq.b16 	%p32, %rs33, 1;
	not.pred 	%p33, %p32;
	@%p33 bra 	$L__BB0_19;
	cvta.to.global.u64 	%rd22, %rd4;
	atom.global.add.u32 	%r2, [%rd22], 1;
	setp.ge.u32 	%p34, %r2, %r3;
	@%p34 bra 	$L__BB0_19;
	cvta.to.global.u64 	%rd23, %rd3;
	mul.wide.u32 	%rd24, %r2, 8;
	add.s64 	%rd25, %rd23, %rd24;
	st.global.u64 	[%rd25], %rd2;
$L__BB0_19:
	ret;

}
	// .globl	_Z15expandAndFilterPKmjiPKlPmPjj
.visible .entry _Z15expandAndFilterPKmjiPKlPmPjj(
	.param .u64 .ptr .align 1 _Z15expandAndFilterPKmjiPKlPmPjj_param_0,
	.param .u32 _Z15expandAndFilterPKmjiPKlPmPjj_param_1,
	.param .u32 _Z15expandAndFilterPKmjiPKlPmPjj_param_2,
	.param .u64 .ptr .align 1 _Z15expandAndFilterPKmjiPKlPmPjj_param_3,
	.param .u64 .ptr .align 1 _Z15expandAndFilterPKmjiPKlPmPjj_param_4,
	.param .u64 .ptr .align 1 _Z15expandAndFilterPKmjiPKlPmPjj_param_5,
	.param .u32 _Z15expandAndFilterPKmjiPKlPmPjj_param_6
)
{
	.reg .pred 	%p<53>;
	.reg .b16 	%rs<34>;
	.reg .b32 	%r<187>;
	.reg .b64 	%rd<261>;

	ld.param.u64 	%rd9, [_Z15expandAndFilterPKmjiPKlPmPjj_param_0];
	ld.param.u32 	%r4, [_Z15expandAndFilterPKmjiPKlPmPjj_param_1];
	ld.param.u32 	%r2, [_Z15expandAndFilterPKmjiPKlPmPjj_param_2];
	ld.param.u64 	%rd12, [_Z15expandAndFilterPKmjiPKlPmPjj_param_3];
	ld.param.u64 	%rd10, [_Z15expandAndFilterPKmjiPKlPmPjj_param_4];
	ld.param.u64 	%rd11, [_Z15expandAndFilterPKmjiPKlPmPjj_param_5];
	ld.param.u32 	%r3, [_Z15expandAndFilterPKmjiPKlPmPjj_param_6];
	cvta.to.global.u64 	%rd1, %rd12;
	mov.u32 	%r5, %ctaid.x;
	mov.u32 	%r6, %ntid.x;
	mul.wide.u32 	%rd13, %r5, %r6;
	mov.u32 	%r7, %tid.x;
	cvt.u64.u32 	%rd15, %r7;
	add.s64 	%rd2, %rd13, %rd15;
	and.b64  	%rd17, %rd13, %rd15;
	xor.b64  	%rd18, %rd13, %rd15;
	shr.u64 	%rd19, %rd18, 1;
	add.s64 	%rd3, %rd17, %rd19;
	cvt.u32.u64 	%r8, %rd3;
	setp.le.u32 	%p1, %r4, %r8;
	@%p1 bra 	$L__BB1_37;
	cvta.to.global.u64 	%rd20, %rd9;
	and.b64  	%rd21, %rd2, 1;
	shl.b64 	%rd22, %rd3, 3;
	and.b64  	%rd23, %rd22, 34359738360;
	add.s64 	%rd24, %rd20, %rd23;
	ld.global.nc.u64 	%rd25, [%rd24];
	shl.b64 	%rd26, %rd21, %r2;
	or.b64  	%rd4, %rd25, %rd26;
	add.s32 	%r9, %r2, 1;
	setp.lt.s32 	%p2, %r2, 17;
	mov.b64 	%rd27, -1;
	shl.b64 	%rd28, %rd27, %r9;
	not.b64 	%rd5, %rd28;
	and.b64  	%rd6, %rd4, %rd5;
	add.s32 	%r10, %r2, -16;
	cvt.u64.u32 	%rd7, %r10;
	shl.b64 	%rd29, %rd27, %r10;
	not.b64 	%rd8, %rd29;
	@%p2 bra 	$L__BB1_35;
	setp.lt.u32 	%p3, %r2, 47;
	@%p3 bra 	$L__BB1_19;
	ld.global.nc.u64 	%rd145, [%rd1];
	add.s64 	%rd146, %rd145, %rd6;
	xor.b64  	%rd147, %rd146, 25303508018;
	and.b64  	%rd148, %rd147, %rd5;
	mad.lo.s64 	%rd149, %rd148, 25214903917, 11;
	and.b64  	%rd150, %rd149, %rd5;
	shr.u64 	%rd151, %rd150, 17;
	cvt.u32.u64 	%r123, %rd151;
	and.b32  	%r124, %r123, 2147483647;
	mul.lo.s32 	%r125, %r124, -858993459;
	shf.l.wrap.b32 	%r126, %r125, %r125, 31;
	setp.gt.u32 	%p36, %r126, 429496729;
	@%p36 bra 	$L__BB1_37;
	ld.global.nc.u64 	%rd152, [%rd1+8];
	add.s64 	%rd153, %rd152, %rd6;
	xor.b64  	%rd154, %rd153, 25303508018;
	and.b64  	%rd155, %rd154, %rd5;
	mad.lo.s64 	%rd156, %rd155, 25214903917, 11;
	and.b64  	%rd157, %rd156, %rd5;
	shr.u64 	%rd158, %rd157, 17;
	cvt.u32.u64 	%r127, %rd158;
	and.b32  	%r128, %r127, 2147483647;
	mul.lo.s32 	%r129, %r128, -858993459;
	shf.l.wrap.b32 	%r130, %r129, %r129, 31;
	setp.gt.u32 	%p37, %r130, 429496729;
	@%p37 bra 	$L__BB1_37;
	ld.global.nc.u64 	%rd159, [%rd1+16];
	add.s64 	%rd160, %rd159, %rd6;
	xor.b64  	%rd161, %rd160, 25303508018;
	and.b64  	%rd162, %rd161, %rd5;
	mad.lo.s64 	%rd163, %rd162, 25214903917, 11;
	and.b64  	%rd164, %rd163, %rd5;
	shr.u64 	%rd165, %rd164, 17;
	cvt.u32.u64 	%r131, %rd165;
	and.b32  	%r132, %r131, 2147483647;
	mul.lo.s32 	%r133, %r132, -858993459;
	shf.l.wrap.b32 	%r134, %r133, %r133, 31;
	setp.gt.u32 	%p38, %r134, 429496729;
	@%p38 bra 	$L__BB1_37;
	ld.global.nc.u64 	%rd166, [%rd1+24];
	add.s64 	%rd167, %rd166, %rd6;
	xor.b64  	%rd168, %rd167, 25303508018;
	and.b64  	%rd169, %rd168, %rd5;
	mad.lo.s64 	%rd170, %rd169, 25214903917, 11;
	and.b64  	%rd171, %rd170, %rd5;
	shr.u64 	%rd172, %rd171, 17;
	cvt.u32.u64 	%r135, %rd172;
	and.b32  	%r136, %r135, 2147483647;
	mul.lo.s32 	%r137, %r136, -858993459;
	shf.l.wrap.b32 	%r138, %r137, %r137, 31;
	setp.gt.u32 	%p39, %r138, 429496729;
	@%p39 bra 	$L__BB1_37;
	ld.global.nc.u64 	%rd173, [%rd1+32];
	add.s64 	%rd174, %rd173, %rd6;
	xor.b64  	%rd175, %rd174, 25303508018;
	and.b64  	%rd176, %rd175, %rd5;
	mad.lo.s64 	%rd177, %rd176, 25214903917, 11;
	and.b64  	%rd178, %rd177, %rd5;
	shr.u64 	%rd179, %rd178, 17;
	cvt.u32.u64 	%r139, %rd179;
	and.b32  	%r140, %r139, 2147483647;
	mul.lo.s32 	%r141, %r140, -858993459;
	shf.l.wrap.b32 	%r142, %r141, %r141, 31;
	setp.gt.u32 	%p40, %r142, 429496729;
	@%p40 bra 	$L__BB1_37;
	ld.global.nc.u64 	%rd180, [%rd1+40];
	add.s64 	%rd181, %rd180, %rd6;
	xor.b64  	%rd182, %rd181, 25303508018;
	and.b64  	%rd183, %rd182, %rd5;
	mad.lo.s64 	%rd184, %rd183, 25214903917, 11;
	and.b64  	%rd185, %rd184, %rd5;
	shr.u64 	%rd186, %rd185, 17;
	cvt.u32.u64 	%r143, %rd186;
	and.b32  	%r144, %r143, 2147483647;
	mul.lo.s32 	%r145, %r144, -858993459;
	shf.l.wrap.b32 	%r146, %r145, %r145, 31;
	setp.gt.u32 	%p41, %r146, 429496729;
	@%p41 bra 	$L__BB1_37;
	ld.global.nc.u64 	%rd187, [%rd1+48];
	add.s64 	%rd188, %rd187, %rd6;
	xor.b64  	%rd189, %rd188, 25303508018;
	and.b64  	%rd190, %rd189, %rd5;
	mad.lo.s64 	%rd191, %rd190, 25214903917, 11;
	and.b64  	%rd192, %rd191, %rd5;
	shr.u64 	%rd193, %rd192, 17;
	cvt.u32.u64 	%r147, %rd193;
	and.b32  	%r148, %r147, 2147483647;
	mul.lo.s32 	%r149, %r148, -858993459;
	shf.l.wrap.b32 	%r150, %r149, %r149, 31;
	setp.gt.u32 	%p42, %r150, 429496729;
	@%p42 bra 	$L__BB1_37;
	ld.global.nc.u64 	%rd194, [%rd1+56];
	add.s64 	%rd195, %rd194, %rd6;
	xor.b64  	%rd196, %rd195, 25303508018;
	and.b64  	%rd197, %rd196, %rd5;
	mad.lo.s64 	%rd198, %rd197, 25214903917, 11;
	and.b64  	%rd199, %rd198, %rd5;
	shr.u64 	%rd200, %rd199, 17;
	cvt.u32.u64 	%r151, %rd200;
	and.b32  	%r152, %r151, 2147483647;
	mul.lo.s32 	%r153, %r152, -858993459;
	shf.l.wrap.b32 	%r154, %r153, %r153, 31;
	setp.gt.u32 	%p43, %r154, 429496729;
	@%p43 bra 	$L__BB1_37;
	ld.global.nc.u64 	%rd201, [%rd1+64];
	add.s64 	%rd202, %rd201, %rd6;
	xor.b64  	%rd203, %rd202, 25303508018;
	and.b64  	%rd204, %rd203, %rd5;
	mad.lo.s64 	%rd205, %rd204, 25214903917, 11;
	and.b64  	%rd206, %rd205, %rd5;
	shr.u64 	%rd207, %rd206, 17;
	cvt.u32.u64 	%r155, %rd207;
	and.b32  	%r156, %r155, 2147483647;
	mul.lo.s32 	%r157, %r156, -858993459;
	shf.l.wrap.b32 	%r158, %r157, %r157, 31;
	setp.gt.u32 	%p44, %r158, 429496729;
	@%p44 bra 	$L__BB1_37;
	ld.global.nc.u64 	%rd208, [%rd1+72];
	add.s64 	%rd209, %rd208, %rd6;
	xor.b64  	%rd210, %rd209, 25303508018;
	and.b64  	%rd211, %rd210, %rd5;
	mad.lo.s64 	%rd212, %rd211, 25214903917, 11;
	and.b64  	%rd213, %rd212, %rd5;
	shr.u64 	%rd214, %rd213, 17;
	cvt.u32.u64 	%r159, %rd214;
	and.b32  	%r160, %r159, 2147483647;
	mul.lo.s32 	%r161, %r160, -858993459;
	shf.l.wrap.b32 	%r162, %r161, %r161, 31;
	setp.gt.u32 	%p45, %r162, 429496729;
	@%p45 bra 	$L__BB1_37;
	ld.global.nc.u64 	%rd215, [%rd1+80];
	add.s64 	%rd216, %rd215, %rd6;
	xor.b64  	%rd217, %rd216, 25303508018;
	and.b64  	%rd218, %rd217, %rd5;
	mad.lo.s64 	%rd219, %rd218, 25214903917, 11;
	and.b64  	%rd220, %rd219, %rd5;
	shr.u64 	%rd221, %rd220, 17;
	cvt.u32.u64 	%r163, %rd221;
	and.b32  	%r164, %r163, 2147483647;
	mul.lo.s32 	%r165, %r164, -858993459;
	shf.l.wrap.b32 	%r166, %r165, %r165, 31;
	setp.gt.u32 	%p46, %r166, 429496729;
	@%p46 bra 	$L__BB1_37;
	ld.global.nc.u64 	%rd222, [%rd1+88];
	add.s64 	%rd223, %rd222, %rd6;
	xor.b64  	%rd224, %rd223, 25303508018;
	and.b64  	%rd225, %rd224, %rd5;
	mad.lo.s64 	%rd226, %rd225, 25214903917, 11;
	and.b64  	%rd227, %rd226, %rd5;
	shr.u64 	%rd228, %rd227, 17;
	cvt.u32.u64 	%r167, %rd228;
	and.b32  	%r168, %r167, 2147483647;
	mul.lo.s32 	%r169, %r168, -858993459;
	shf.l.wrap.b32 	%r170, %r169, %r169, 31;
	setp.gt.u32 	%p47, %r170, 429496729;
	@%p47 bra 	$L__BB1_37;
	ld.global.nc.u64 	%rd229, [%rd1+96];
	add.s64 	%rd230, %rd229, %rd6;
	xor.b64  	%rd231, %rd230, 25303508018;
	and.b64  	%rd232, %rd231, %rd5;
	mad.lo.s64 	%rd233, %rd232, 25214903917, 11;
	and.b64  	%rd234, %rd233, %rd5;
	shr.u64 	%rd235, %rd234, 17;
	cvt.u32.u64 	%r171, %rd235;
	and.b32  	%r172, %r171, 2147483647;
	mul.lo.s32 	%r173, %r172, -858993459;
	shf.l.wrap.b32 	%r174, %r173, %r173, 31;
	setp.gt.u32 	%p48, %r174, 429496729;
	@%p48 bra 	$L__BB1_37;
	ld.global.nc.u64 	%rd236, [%rd1+104];
	add.s64 	%rd237, %rd236, %rd6;
	xor.b64  	%rd238, %rd237, 25303508018;
	and.b64  	%rd239, %rd238, %rd5;
	mad.lo.s64 	%rd240, %rd239, 25214903917, 11;
	and.b64  	%rd241, %rd240, %rd5;
	shr.u64 	%rd242, %rd241, 17;
	cvt.u32.u64 	%r175, %rd242;
	and.b32  	%r176, %r175, 2147483647;
	mul.lo.s32 	%r177, %r176, -858993459;
	shf.l.wrap.b32 	%r178, %r177, %r177, 31;
	setp.gt.u32 	%p49, %r178, 429496729;
	@%p49 bra 	$L__BB1_37;
	ld.global.nc.u64 	%rd243, [%rd1+112];
	add.s64 	%rd244, %rd243, %rd6;
	xor.b64  	%rd245, %rd244, 25303508018;
	and.b64  	%rd246, %rd245, %rd5;
	mad.lo.s64 	%rd247, %rd246, 25214903917, 11;
	and.b64  	%rd248, %rd247, %rd5;
	shr.u64 	%rd249, %rd248, 17;
	cvt.u32.u64 	%r179, %rd249;
	and.b32  	%r180, %r179, 2147483647;
	mul.lo.s32 	%r181, %r180, -858993459;
	shf.l.wrap.b32 	%r182, %r181, %r181, 31;
	setp.gt.u32 	%p50, %r182, 429496729;
	@%p50 bra 	$L__BB1_37;
	ld.global.nc.u64 	%rd250, [%rd1+120];
	add.s64 	%rd251, %rd250, %rd6;
	xor.b64  	%rd252, %rd251, 25303508018;
	and.b64  	%rd253, %rd252, %rd5;
	mad.lo.s64 	%rd254, %rd253, 25214903917, 11;
	and.b64  	%rd255, %rd254, %rd5;
	shr.u64 	%rd256, %rd255, 17;
	cvt.u32.u64 	%r183, %rd256;
	and.b32  	%r184, %r183, 2147483647;
	mul.lo.s32 	%r185, %r184, -858993459;
	shf.l.wrap.b32 	%r186, %r185, %r185, 31;
	setp.lt.u32 	%p51, %r186, 429496730;
	@%p51 bra 	$L__BB1_35;
	bra.uni 	$L__BB1_37;
$L__BB1_19:
	ld.global.nc.u64 	%rd30, [%rd1];
	add.s64 	%rd31, %rd30, %rd6;
	xor.b64  	%rd32, %rd31, 25303508018;
	and.b64  	%rd33, %rd32, %rd5;
	mad.lo.s64 	%rd34, %rd33, 25214903917, 11;
	and.b64  	%rd35, %rd34, %rd5;
	shr.u64 	%rd36, %rd35, 17;
	cvt.u32.u64 	%r11, %rd36;
	cvt.u32.u64 	%r12, %rd8;
	and.b32  	%r13, %r11, %r12;
	mul.hi.u32 	%r14, %r13, -858993459;
	shr.u32 	%r15, %r14, 3;
	mul.lo.s32 	%r16, %r15, 10;
	sub.s32 	%r17, %r13, %r16;
	shl.b64 	%rd37, %rd7, 1;
	mov.u64 	%rd38, d_achievableMask;
	add.s64 	%rd39, %rd38, %rd37;
	ld.const.u16 	%rs1, [%rd39];
	shr.u16 	%rs2, %rs1, %r17;
	and.b16  	%rs3, %rs2, 1;
	setp.eq.b16 	%p4, %rs3, 1;
	not.pred 	%p5, %p4;
	@%p5 bra 	$L__BB1_37;
	ld.global.nc.u64 	%rd40, [%rd1+8];
	add.s64 	%rd41, %rd40, %rd6;
	xor.b64  	%rd42, %rd41, 25303508018;
	and.b64  	%rd43, %rd42, %rd5;
	mad.lo.s64 	%rd44, %rd43, 25214903917, 11;
	and.b64  	%rd45, %rd44, %rd5;
	shr.u64 	%rd46, %rd45, 17;
	cvt.u32.u64 	%r18, %rd46;
	and.b32  	%r20, %r18, %r12;
	mul.hi.u32 	%r21, %r20, -858993459;
	shr.u32 	%r22, %r21, 3;
	mul.lo.s32 	%r23, %r22, 10;
	sub.s32 	%r24, %r20, %r23;
	shr.u16 	%rs4, %rs1, %r24;
	and.b16  	%rs5, %rs4, 1;
	setp.eq.b16 	%p6, %rs5, 1;
	not.pred 	%p7, %p6;
	@%p7 bra 	$L__BB1_37;
	ld.global.nc.u64 	%rd47, [%rd1+16];
	add.s64 	%rd48, %rd47, %rd6;
	xor.b64  	%rd49, %rd48, 25303508018;
	and.b64  	%rd50, %rd49, %rd5;
	mad.lo.s64 	%rd51, %rd50, 25214903917, 11;
	and.b64  	%rd52, %rd51, %rd5;
	shr.u64 	%rd53, %rd52, 17;
	cvt.u32.u64 	%r25, %rd53;
	and.b32  	%r27, %r25, %r12;
	mul.hi.u32 	%r28, %r27, -858993459;
	shr.u32 	%r29, %r28, 3;
	mul.lo.s32 	%r30, %r29, 10;
	sub.s32 	%r31, %r27, %r30;
	shr.u16 	%rs6, %rs1, %r31;
	and.b16  	%rs7, %rs6, 1;
	setp.eq.b16 	%p8, %rs7, 1;
	not.pred 	%p9, %p8;
	@%p9 bra 	$L__BB1_37;
	ld.global.nc.u64 	%rd54, [%rd1+24];
	add.s64 	%rd55, %rd54, %rd6;
	xor.b64  	%rd56, %rd55, 25303508018;
	and.b64  	%rd57, %rd56, %rd5;
	mad.lo.s64 	%rd58, %rd57, 25214903917, 11;
	and.b64  	%rd59, %rd58, %rd5;
	shr.u64 	%rd60, %rd59, 17;
	cvt.u32.u64 	%r32, %rd60;
	and.b32  	%r34, %r32, %r12;
	mul.hi.u32 	%r35, %r34, -858993459;
	shr.u32 	%r36, %r35, 3;
	mul.lo.s32 	%r37, %r36, 10;
	sub.s32 	%r38, %r34, %r37;
	shr.u16 	%rs8, %rs1, %r38;
	and.b16  	%rs9, %rs8, 1;
	setp.eq.b16 	%p10, %rs9, 1;
	not.pred 	%p11, %p10;
	@%p11 bra 	$L__BB1_37;
	ld.global.nc.u64 	%rd61, [%rd1+32];
	add.s64 	%rd62, %rd61, %rd6;
	xor.b64  	%rd63, %rd62, 25303508018;
	and.b64  	%rd64, %rd63, %rd5;
	mad.lo.s64 	%rd65, %rd64, 25214903917, 11;
	and.b64  	%rd66, %rd65, %rd5;
	shr.u64 	%rd67, %rd66, 17;
	cvt.u32.u64 	%r39, %rd67;
	and.b32  	%r41, %r39, %r12;
	mul.hi.u32 	%r42, %r41, -858993459;
	shr.u32 	%r43, %r42, 3;
	mul.lo.s32 	%r44, %r43, 10;
	sub.s32 	%r45, %r41, %r44;
	shr.u16 	%rs10, %rs1, %r45;
	and.b16  	%rs11, %rs10, 1;
	setp.eq.b16 	%p12, %rs11, 1;
	not.pred 	%p13, %p12;
	@%p13 bra 	$L__BB1_37;
	ld.global.nc.u64 	%rd68, [%rd1+40];
	add.s64 	%rd69, %rd68, %rd6;
	xor.b64  	%rd70, %rd69, 25303508018;
	and.b64  	%rd71, %rd70, %rd5;
	mad.lo.s64 	%rd72, %rd71, 25214903917, 11;
	and.b64  	%rd73, %rd72, %rd5;
	shr.u64 	%rd74, %rd73, 17;
	cvt.u32.u64 	%r46, %rd74;
	and.b32  	%r48, %r46, %r12;
	mul.hi.u32 	%r49, %r48, -858993459;
	shr.u32 	%r50, %r49, 3;
	mul.lo.s32 	%r51, %r50, 10;
	sub.s32 	%r52, %r48, %r51;
	shr.u16 	%rs12, %rs1, %r52;
	and.b16  	%rs13, %rs12, 1;
	setp.eq.b16 	%p14, %rs13, 1;
	not.pred 	%p15, %p14;
	@%p15 bra 	$L__BB1_37;
	ld.global.nc.u64 	%rd75, [%rd1+48];
	add.s64 	%rd76, %rd75, %rd6;
	xor.b64  	%rd77, %rd76, 25303508018;
	and.b64  	%rd78, %rd77, %rd5;
	mad.lo.s64 	%rd79, %rd78, 25214903917, 11;
	and.b64  	%rd80, %rd79, %rd5;
	shr.u64 	%rd81, %rd80, 17;
	cvt.u32.u64 	%r53, %rd81;
	and.b32  	%r55, %r53, %r12;
	mul.hi.u32 	%r56, %r55, -858993459;
	shr.u32 	%r57, %r56, 3;
	mul.lo.s32 	%r58, %r57, 10;
	sub.s32 	%r59, %r55, %r58;
	shr.u16 	%rs14, %rs1, %r59;
	and.b16  	%rs15, %rs14, 1;
	setp.eq.b16 	%p16, %rs15, 1;
	not.pred 	%p17, %p16;
	@%p17 bra 	$L__BB1_37;
	ld.global.nc.u64 	%rd82, [%rd1+56];
	add.s64 	%rd83, %rd82, %rd6;
	xor.b64  	%rd84, %rd83, 25303508018;
	and.b64  	%rd85, %rd84, %rd5;
	mad.lo.s64 	%rd86, %rd85, 25214903917, 11;
	and.b64  	%rd87, %rd86, %rd5;
	shr.u64 	%rd88, %rd87, 17;
	cvt.u32.u64 	%r60, %rd88;
	and.b32  	%r62, %r60, %r12;
	mul.hi.u32 	%r63, %r62, -858993459;
	shr.u32 	%r64, %r63, 3;
	mul.lo.s32 	%r65, %r64, 10;
	sub.s32 	%r66, %r62, %r65;
	shr.u16 	%rs16, %rs1, %r66;
	and.b16  	%rs17, %rs16, 1;
	setp.eq.b16 	%p18, %rs17, 1;
	not.pred 	%p19, %p18;
	@%p19 bra 	$L__BB1_37;
	ld.global.nc.u64 	%rd89, [%rd1+64];
	add.s64 	%rd90, %rd89, %rd6;
	xor.b64  	%rd91, %rd90, 25303508018;
	and.b64  	%rd92, %rd91, %rd5;
	mad.lo.s64 	%rd93, %rd92, 25214903917, 11;
	and.b64  	%rd94, %rd93, %rd5;
	shr.u64 	%rd95, %rd94, 17;
	cvt.u32.u64 	%r67, %rd95;
	and.b32  	%r69, %r67, %r12;
	mul.hi.u32 	%r70, %r69, -858993459;
	shr.u32 	%r71, %r70, 3;
	mul.lo.s32 	%r72, %r71, 10;
	sub.s32 	%r73, %r69, %r72;
	shr.u16 	%rs18, %rs1, %r73;
	and.b16  	%rs19, %rs18, 1;
	setp.eq.b16 	%p20, %rs19, 1;
	not.pred 	%p21, %p20;
	@%p21 bra 	$L__BB1_37;
	ld.global.nc.u64 	%rd96, [%rd1+72];
	add.s64 	%rd97, %rd96, %rd6;
	xor.b64  	%rd98, %rd97, 25303508018;
	and.b64  	%rd99, %rd98, %rd5;
	mad.lo.s64 	%rd100, %rd99, 25214903917, 11;
	and.b64  	%rd101, %rd100, %rd5;
	shr.u64 	%rd102, %rd101, 17;
	cvt.u32.u64 	%r74, %rd102;
	and.b32  	%r76, %r74, %r12;
	mul.hi.u32 	%r77, %r76, -858993459;
	shr.u32 	%r78, %r77, 3;
	mul.lo.s32 	%r79, %r78, 10;
	sub.s32 	%r80, %r76, %r79;
	shr.u16 	%rs20, %rs1, %r80;
	and.b16  	%rs21, %rs20, 1;
	setp.eq.b16 	%p22, %rs21, 1;
	not.pred 	%p23, %p22;
	@%p23 bra 	$L__BB1_37;
	ld.global.nc.u64 	%rd103, [%rd1+80];
	add.s64 	%rd104, %rd103, %rd6;
	xor.b64  	%rd105, %rd104, 25303508018;
	and.b64  	%rd106, %rd105, %rd5;
	mad.lo.s64 	%rd107, %rd106, 25214903917, 11;
	and.b64  	%rd108, %rd107, %rd5;
	shr.u64 	%rd109, %rd108, 17;
	cvt.u32.u64 	%r81, %rd109;
	and.b32  	%r83, %r81, %r12;
	mul.hi.u32 	%r84, %r83, -858993459;
	shr.u32 	%r85, %r84, 3;
	mul.lo.s32 	%r86, %r85, 10;
	sub.s32 	%r87, %r83, %r86;
	shr.u16 	%rs22, %rs1, %r87;
	and.b16  	%rs23, %rs22, 1;
	setp.eq.b16 	%p24, %rs23, 1;
	not.pred 	%p25, %p24;
	@%p25 bra 	$L__BB1_37;
	ld.global.nc.u64 	%rd110, [%rd1+88];
	add.s64 	%rd111, %rd110, %rd6;
	xor.b64  	%rd112, %rd111, 25303508018;
	and.b64  	%rd113, %rd112, %rd5;
	mad.lo.s64 	%rd114, %rd113, 25214903917, 11;
	and.b64  	%rd115, %rd114, %rd5;
	shr.u64 	%rd116, %rd115, 17;
	cvt.u32.u64 	%r88, %rd116;
	and.b32  	%r90, %r88, %r12;
	mul.hi.u32 	%r91, %r90, -858993459;
	shr.u32 	%r92, %r91, 3;
	mul.lo.s32 	%r93, %r92, 10;
	sub.s32 	%r94, %r90, %r93;
	shr.u16 	%rs24, %rs1, %r94;
	and.b16  	%rs25, %rs24, 1;
	setp.eq.b16 	%p26, %rs25, 1;
	not.pred 	%p27, %p26;
	@%p27 bra 	$L__BB1_37;
	ld.global.nc.u64 	%rd117, [%rd1+96];
	add.s64 	%rd118, %rd117, %rd6;
	xor.b64  	%rd119, %rd118, 25303508018;
	and.b64  	%rd120, %rd119, %rd5;
	mad.lo.s64 	%rd121, %rd120, 25214903917, 11;
	and.b64  	%rd122, %rd121, %rd5;
	shr.u64 	%rd123, %rd122, 17;
	cvt.u32.u64 	%r95, %rd123;
	and.b32  	%r97, %r95, %r12;
	mul.hi.u32 	%r98, %r97, -858993459;
	shr.u32 	%r99, %r98, 3;
	mul.lo.s32 	%r100, %r99, 10;
	sub.s32 	%r101, %r97, %r100;
	shr.u16 	%rs26, %rs1, %r101;
	and.b16  	%rs27, %rs26, 1;
	setp.eq.b16 	%p28, %rs27, 1;
	not.pred 	%p29, %p28;
	@%p29 bra 	$L__BB1_37;
	ld.global.nc.u64 	%rd124, [%rd1+104];
	add.s64 	%rd125, %rd124, %rd6;
	xor.b64  	%rd126, %rd125, 25303508018;
	and.b64  	%rd127, %rd126, %rd5;
	mad.lo.s64 	%rd128, %rd127, 25214903917, 11;
	and.b64  	%rd129, %rd128, %rd5;
	shr.u64 	%rd130, %rd129, 17;
	cvt.u32.u64 	%r102, %rd130;
	and.b32  	%r104, %r102, %r12;
	mul.hi.u32 	%r105, %r104, -858993459;
	shr.u32 	%r106, %r105, 3;
	mul.lo.s32 	%r107, %r106, 10;
	sub.s32 	%r108, %r104, %r107;
	shr.u16 	%rs28, %rs1, %r108;
	and.b16  	%rs29, %rs28, 1;
	setp.eq.b16 	%p30, %rs29, 1;
	not.pred 	%p31, %p30;
	@%p31 bra 	$L__BB1_37;
	ld.global.nc.u64 	%rd131, [%rd1+112];
	add.s64 	%rd132, %rd131, %rd6;
	xor.b64  	%rd133, %rd132, 25303508018;
	and.b64  	%rd134, %rd133, %rd5;
	mad.lo.s64 	%rd135, %rd134, 25214903917, 11;
	and.b64  	%rd136, %rd135, %rd5;
	shr.u64 	%rd137, %rd136, 17;
	cvt.u32.u64 	%r109, %rd137;
	and.b32  	%r111, %r109, %r12;
	mul.hi.u32 	%r112, %r111, -858993459;
	shr.u32 	%r113, %r112, 3;
	mul.lo.s32 	%r114, %r113, 10;
	sub.s32 	%r115, %r111, %r114;
	shr.u16 	%rs30, %rs1, %r115;
	and.b16  	%rs31, %rs30, 1;
	setp.eq.b16 	%p32, %rs31, 1;
	not.pred 	%p33, %p32;
	@%p33 bra 	$L__BB1_37;
	ld.global.nc.u64 	%rd138, [%rd1+120];
	add.s64 	%rd139, %rd138, %rd6;
	xor.b64  	%rd140, %rd139, 25303508018;
	and.b64  	%rd141, %rd140, %rd5;
	mad.lo.s64 	%rd142, %rd141, 25214903917, 11;
	and.b64  	%rd143, %rd142, %rd5;
	shr.u64 	%rd144, %rd143, 17;
	cvt.u32.u64 	%r116, %rd144;
	and.b32  	%r118, %r116, %r12;
	mul.hi.u32 	%r119, %r118, -858993459;
	shr.u32 	%r120, %r119, 3;
	mul.lo.s32 	%r121, %r120, 10;
	sub.s32 	%r122, %r118, %r121;
	shr.u16 	%rs32, %rs1, %r122;
	and.b16  	%rs33, %rs32, 1;
	setp.eq.b16 	%p34, %rs33, 1;
	not.pred 	%p35, %p34;
	@%p35 bra 	$L__BB1_37;
$L__BB1_35:
	cvta.to.global.u64 	%rd257, %rd11;
	atom.global.add.u32 	%r1, [%rd257], 1;
	setp.ge.u32 	%p52, %r1, %r3;
	@%p52 bra 	$L__BB1_37;
	cvta.to.global.u64 	%rd258, %rd10;
	mul.wide.u32 	%rd259, %r1, 8;
	add.s64 	%rd260, %rd258, %rd259;
	st.global.u64 	[%rd260], %rd4;
$L__BB1_37:
	ret;

}
	// .globl	_Z19enumerateSingleRootmiiPmPjjmm
.visible .entry _Z19enumerateSingleRootmiiPmPjjmm(
	.param .u64 _Z19enumerateSingleRootmiiPmPjjmm_param_0,
	.param .u32 _Z19enumerateSingleRootmiiPmPjjmm_param_1,
	.param .u32 _Z19enumerateSingleRootmiiPmPjjmm_param_2,
	.param .u64 .ptr .align 1 _Z19enumerateSingleRootmiiPmPjjmm_param_3,
	.param .u64 .ptr .align 1 _Z19enumerateSingleRootmiiPmPjjmm_param_4,
	.param .u32 _Z19enumerateSingleRootmiiPmPjjmm_param_5,
	.param .u64 _Z19enumerateSingleRootmiiPmPjjmm_param_6,
	.param .u64 _Z19enumerateSingleRootmiiPmPjjmm_param_7
)
{
	.reg .pred 	%p<19>;
	.reg .b32 	%r<101>;
	.reg .b64 	%rd<120>;

	ld.param.u64 	%rd15, [_Z19enumerateSingleRootmiiPmPjjmm_param_0];
	ld.param.u32 	%r4, [_Z19enumerateSingleRootmiiPmPjjmm_param_1];
	ld.param.u32 	%r5, [_Z19enumerateSingleRootmiiPmPjjmm_param_2];
	ld.param.u64 	%rd16, [_Z19enumerateSingleRootmiiPmPjjmm_param_3];
	ld.param.u64 	%rd17, [_Z19enumerateSingleRootmiiPmPjjmm_param_4];
	ld.param.u32 	%r6, [_Z19enumerateSingleRootmiiPmPjjmm_param_5];
	ld.param.u64 	%rd18, [_Z19enumerateSingleRootmiiPmPjjmm_param_6];
	ld.param.u64 	%rd19, [_Z19enumerateSingleRootmiiPmPjjmm_param_7];
	mov.u32 	%r7, %ctaid.x;
	mov.u32 	%r8, %ntid.x;
	mul.wide.u32 	%rd20, %r7, %r8;
	mov.u32 	%r9, %tid.x;
	cvt.u64.u32 	%rd21, %r9;
	add.s64 	%rd1, %rd20, %rd21;
	setp.ge.u64 	%p1, %rd1, %rd19;
	@%p1 bra 	$L__BB2_19;
	add.s64 	%rd22, %rd18, %rd1;
	shl.b64 	%rd23, %rd22, 18;
	or.b64  	%rd2, %rd23, %rd15;
	mul.lo.s32 	%r10, %r5, %r5;
	mul.wide.u32 	%rd24, %r10, 4392871;
	mul.lo.s32 	%r1, %r5, 389711;
	cvt.s64.s32 	%rd25, %r1;
	add.s64 	%rd26, %rd2, %rd25;
	add.s64 	%rd3, %rd26, %rd24;
	mul.lo.s32 	%r2, %r4, 4987142;
	mul.lo.s32 	%r11, %r2, %r4;
	mul.lo.s32 	%r12, %r4, 5947611;
	cvt.u64.u32 	%rd4, %r11;
	cvt.s64.s32 	%rd5, %r12;
	add.s64 	%rd27, %rd3, %rd5;
	add.s64 	%rd28, %rd27, %rd4;
	xor.b64  	%rd29, %rd28, 25303508018;
	mad.lo.s64 	%rd30, %rd29, 25214903917, 11;
	shr.u64 	%rd31, %rd30, 17;
	cvt.u32.u64 	%r13, %rd31;
	and.b32  	%r14, %r13, 2147483647;
	mul.lo.s32 	%r15, %r14, -858993459;
	shf.l.wrap.b32 	%r16, %r15, %r15, 31;
	setp.gt.u32 	%p2, %r16, 429496729;
	@%p2 bra 	$L__BB2_19;
	cvt.u32.u64 	%r17, %rd5;
	add.s32 	%r18, %r2, 4987142;
	mad.lo.s32 	%r19, %r18, %r4, %r18;
	add.s32 	%r20, %r17, 5947611;
	cvt.u64.u32 	%rd6, %r19;
	cvt.s64.s32 	%rd7, %r20;
	add.s64 	%rd32, %rd3, %rd7;
	add.s64 	%rd33, %rd32, %rd6;
	xor.b64  	%rd34, %rd33, 25303508018;
	mad.lo.s64 	%rd35, %rd34, 25214903917, 11;
	shr.u64 	%rd36, %rd35, 17;
	cvt.u32.u64 	%r21, %rd36;
	and.b32  	%r22, %r21, 2147483647;
	mul.lo.s32 	%r23, %r22, -858993459;
	shf.l.wrap.b32 	%r24, %r23, %r23, 31;
	setp.gt.u32 	%p3, %r24, 429496729;
	@%p3 bra 	$L__BB2_19;
	add.s32 	%r26, %r4, 2;
	add.s32 	%r27, %r2, 9974284;
	mul.lo.s32 	%r28, %r27, %r26;
	add.s32 	%r29, %r17, 11895222;
	cvt.u64.u32 	%rd8, %r28;
	cvt.s64.s32 	%rd9, %r29;
	add.s64 	%rd37, %rd3, %rd9;
	add.s64 	%rd38, %rd37, %rd8;
	xor.b64  	%rd39, %rd38, 25303508018;
	mad.lo.s64 	%rd40, %rd39, 25214903917, 11;
	shr.u64 	%rd41, %rd40, 17;
	cvt.u32.u64 	%r30, %rd41;
	and.b32  	%r31, %r30, 2147483647;
	mul.lo.s32 	%r32, %r31, -858993459;
	shf.l.wrap.b32 	%r33, %r32, %r32, 31;
	setp.gt.u32 	%p4, %r33, 429496729;
	@%p4 bra 	$L__BB2_19;
	add.s32 	%r35, %r4, 3;
	add.s32 	%r36, %r2, 14961426;
	mul.lo.s32 	%r37, %r36, %r35;
	add.s32 	%r38, %r17, 17842833;
	cvt.u64.u32 	%rd10, %r37;
	cvt.s64.s32 	%rd11, %r38;
	add.s64 	%rd42, %rd3, %rd11;
	add.s64 	%rd43, %rd42, %rd10;
	xor.b64  	%rd44, %rd43, 25303508018;
	mad.lo.s64 	%rd45, %rd44, 25214903917, 11;
	shr.u64 	%rd46, %rd45, 17;
	cvt.u32.u64 	%r39, %rd46;
	and.b32  	%r40, %r39, 2147483647;
	mul.lo.s32 	%r41, %r40, -858993459;
	shf.l.wrap.b32 	%r42, %r41, %r41, 31;
	setp.gt.u32 	%p5, %r42, 429496729;
	@%p5 bra 	$L__BB2_19;
	mad.lo.s32 	%r43, %r5, %r5, %r5;
	add.s32 	%r44, %r5, %r43;
	add.s32 	%r45, %r44, 1;
	mul.wide.u32 	%rd47, %r45, 4392871;
	add.s32 	%r46, %r1, 389711;
	cvt.s64.s32 	%rd48, %r46;
	add.s64 	%rd49, %rd2, %rd48;
	add.s64 	%rd12, %rd49, %rd47;
	add.s64 	%rd50, %rd12, %rd5;
	add.s64 	%rd51, %rd50, %rd4;
	xor.b64  	%rd52, %rd51, 25303508018;
	mad.lo.s64 	%rd53, %rd52, 25214903917, 11;
	shr.u64 	%rd54, %rd53, 17;
	cvt.u32.u64 	%r47, %rd54;
	and.b32  	%r48, %r47, 2147483647;
	mul.lo.s32 	%r49, %r48, -858993459;
	shf.l.wrap.b32 	%r50, %r49, %r49, 31;
	setp.gt.u32 	%p6, %r50, 429496729;
	@%p6 bra 	$L__BB2_19;
	add.s64 	%rd55, %rd12, %rd7;
	add.s64 	%rd56, %rd55, %rd6;
	xor.b64  	%rd57, %rd56, 25303508018;
	mad.lo.s64 	%rd58, %rd57, 25214903917, 11;
	shr.u64 	%rd59, %rd58, 17;
	cvt.u32.u64 	%r51, %rd59;
	and.b32  	%r52, %r51, 2147483647;
	mul.lo.s32 	%r53, %r52, -858993459;
	shf.l.wrap.b32 	%r54, %r53, %r53, 31;
	setp.gt.u32 	%p7, %r54, 429496729;
	@%p7 bra 	$L__BB2_19;
	add.s64 	%rd60, %rd12, %rd9;
	add.s64 	%rd61, %rd60, %rd8;
	xor.b64  	%rd62, %rd61, 25303508018;
	mad.lo.s64 	%rd63, %rd62, 25214903917, 11;
	shr.u64 	%rd64, %rd63, 17;
	cvt.u32.u64 	%r55, %rd64;
	and.b32  	%r56, %r55, 2147483647;
	mul.lo.s32 	%r57, %r56, -858993459;
	shf.l.wrap.b32 	%r58, %r57, %r57, 31;
	setp.gt.u32 	%p8, %r58, 429496729;
	@%p8 bra 	$L__BB2_19;
	add.s64 	%rd65, %rd12, %rd11;
	add.s64 	%rd66, %rd65, %rd10;
	xor.b64  	%rd67, %rd66, 25303508018;
	mad.lo.s64 	%rd68, %rd67, 25214903917, 11;
	shr.u64 	%rd69, %rd68, 17;
	cvt.u32.u64 	%r59, %rd69;
	and.b32  	%r60, %r59, 2147483647;
	mul.lo.s32 	%r61, %r60, -858993459;
	shf.l.wrap.b32 	%r62, %r61, %r61, 31;
	setp.gt.u32 	%p9, %r62, 429496729;
	@%p9 bra 	$L__BB2_19;
	add.s32 	%r63, %r5, 2;
	mul.lo.s32 	%r64, %r63, %r63;
	mul.wide.u32 	%rd70, %r64, 4392871;
	add.s32 	%r65, %r1, 779422;
	cvt.s64.s32 	%rd71, %r65;
	add.s64 	%rd72, %rd2, %rd71;
	add.s64 	%rd13, %rd72, %rd70;
	add.s64 	%rd73, %rd13, %rd5;
	add.s64 	%rd74, %rd73, %rd4;
	xor.b64  	%rd75, %rd74, 25303508018;
	mad.lo.s64 	%rd76, %rd75, 25214903917, 11;
	shr.u64 	%rd77, %rd76, 17;
	cvt.u32.u64 	%r66, %rd77;
	and.b32  	%r67, %r66, 2147483647;
	mul.lo.s32 	%r68, %r67, -858993459;
	shf.l.wrap.b32 	%r69, %r68, %r68, 31;
	setp.gt.u32 	%p10, %r69, 429496729;
	@%p10 bra 	$L__BB2_19;
	add.s64 	%rd78, %rd13, %rd7;
	add.s64 	%rd79, %rd78, %rd6;
	xor.b64  	%rd80, %rd79, 25303508018;
	mad.lo.s64 	%rd81, %rd80, 25214903917, 11;
	shr.u64 	%rd82, %rd81, 17;
	cvt.u32.u64 	%r70, %rd82;
	and.b32  	%r71, %r70, 2147483647;
	mul.lo.s32 	%r72, %r71, -858993459;
	shf.l.wrap.b32 	%r73, %r72, %r72, 31;
	setp.gt.u32 	%p11, %r73, 429496729;
	@%p11 bra 	$L__BB2_19;
	add.s64 	%rd83, %rd13, %rd9;
	add.s64 	%rd84, %rd83, %rd8;
	xor.b64  	%rd85, %rd84, 25303508018;
	mad.lo.s64 	%rd86, %rd85, 25214903917, 11;
	shr.u64 	%rd87, %rd86, 17;
	cvt.u32.u64 	%r74, %rd87;
	and.b32  	%r75, %r74, 2147483647;
	mul.lo.s32 	%r76, %r75, -858993459;
	shf.l.wrap.b32 	%r77, %r76, %r76, 31;
	setp.gt.u32 	%p12, %r77, 429496729;
	@%p12 bra 	$L__BB2_19;
	add.s64 	%rd88, %rd13, %rd11;
	add.s64 	%rd89, %rd88, %rd10;
	xor.b64  	%rd90, %rd89, 25303508018;
	mad.lo.s64 	%rd91, %rd90, 25214903917, 11;
	shr.u64 	%rd92, %rd91, 17;
	cvt.u32.u64 	%r78, %rd92;
	and.b32  	%r79, %r78, 2147483647;
	mul.lo.s32 	%r80, %r79, -858993459;
	shf.l.wrap.b32 	%r81, %r80, %r80, 31;
	setp.gt.u32 	%p13, %r81, 429496729;
	@%p13 bra 	$L__BB2_19;
	add.s32 	%r82, %r5, 3;
	mul.lo.s32 	%r83, %r82, %r82;
	mul.wide.u32 	%rd93, %r83, 4392871;
	add.s32 	%r84, %r1, 1169133;
	cvt.s64.s32 	%rd94, %r84;
	add.s64 	%rd95, %rd2, %rd94;
	add.s64 	%rd14, %rd95, %rd93;
	add.s64 	%rd96, %rd14, %rd5;
	add.s64 	%rd97, %rd96, %rd4;
	xor.b64  	%rd98, %rd97, 25303508018;
	mad.lo.s64 	%rd99, %rd98, 25214903917, 11;
	shr.u64 	%rd100, %rd99, 17;
	cvt.u32.u64 	%r85, %rd100;
	and.b32  	%r86, %r85, 2147483647;
	mul.lo.s32 	%r87, %r86, -858993459;
	shf.l.wrap.b32 	%r88, %r87, %r87, 31;
	setp.gt.u32 	%p14, %r88, 429496729;
	@%p14 bra 	$L__BB2_19;
	add.s64 	%rd101, %rd14, %rd7;
	add.s64 	%rd102, %rd101, %rd6;
	xor.b64  	%rd103, %rd102, 25303508018;
	mad.lo.s64 	%rd104, %rd103, 25214903917, 11;
	shr.u64 	%rd105, %rd104, 17;
	cvt.u32.u64 	%r89, %rd105;
	and.b32  	%r90, %r89, 2147483647;
	mul.lo.s32 	%r91, %r90, -858993459;
	shf.l.wrap.b32 	%r92, %r91, %r91, 31;
	setp.gt.u32 	%p15, %r92, 429496729;
	@%p15 bra 	$L__BB2_19;
	add.s64 	%rd106, %rd14, %rd9;
	add.s64 	%rd107, %rd106, %rd8;
	xor.b64  	%rd108, %rd107, 25303508018;
	mad.lo.s64 	%rd109, %rd108, 25214903917, 11;
	shr.u64 	%rd110, %rd109, 17;
	cvt.u32.u64 	%r93, %rd110;
	and.b32  	%r94, %r93, 2147483647;
	mul.lo.s32 	%r95, %r94, -858993459;
	shf.l.wrap.b32 	%r96, %r95, %r95, 31;
	setp.gt.u32 	%p16, %r96, 429496729;
	@%p16 bra 	$L__BB2_19;
	add.s64 	%rd111, %rd14, %rd11;
	add.s64 	%rd112, %rd111, %rd10;
	xor.b64  	%rd113, %rd112, 25303508018;
	mad.lo.s64 	%rd114, %rd113, 25214903917, 11;
	shr.u64 	%rd115, %rd114, 17;
	cvt.u32.u64 	%r97, %rd115;
	and.b32  	%r98, %r97, 2147483647;
	mul.lo.s32 	%r99, %r98, -858993459;
	shf.l.wrap.b32 	%r100, %r99, %r99, 31;
	setp.gt.u32 	%p17, %r100, 429496729;
	@%p17 bra 	$L__BB2_19;
	cvta.to.global.u64 	%rd116, %rd17;
	atom.global.add.u32 	%r3, [%rd116], 1;
	setp.ge.u32 	%p18, %r3, %r6;
	@%p18 bra 	$L__BB2_19;
	cvta.to.global.u64 	%rd117, %rd16;
	mul.wide.u32 	%rd118, %r3, 8;
	add.s64 	%rd119, %rd117, %rd118;
	st.global.u64 	[%rd119], %rd2;
$L__BB2_19:
	ret;

}
	// .globl	_Z23generateSeedsWithStridePKmjmiiPmPjj
.visible .entry _Z23generateSeedsWithStridePKmjmiiPmPjj(
	.param .u64 .ptr .align 1 _Z23generateSeedsWithStridePKmjmiiPmPjj_param_0,
	.param .u32 _Z23generateSeedsWithStridePKmjmiiPmPjj_param_1,
	.param .u64 _Z23generateSeedsWithStridePKmjmiiPmPjj_param_2,
	.param .u32 _Z23generateSeedsWithStridePKmjmiiPmPjj_param_3,
	.param .u32 _Z23generateSeedsWithStridePKmjmiiPmPjj_param_4,
	.param .u64 .ptr .align 1 _Z23generateSeedsWithStridePKmjmiiPmPjj_param_5,
	.param .u64 .ptr .align 1 _Z23generateSeedsWithStridePKmjmiiPmPjj_param_6,
	.param .u32 _Z23generateSeedsWithStridePKmjmiiPmPjj_param_7
)
{
	.reg .pred 	%p<22>;
	.reg .b32 	%r<108>;
	.reg .b64 	%rd<137>;

	ld.param.u64 	%rd22, [_Z23generateSeedsWithStridePKmjmiiPmPjj_param_0];
	ld.param.u32 	%r4, [_Z23generateSeedsWithStridePKmjmiiPmPjj_param_1];
	ld.param.u64 	%rd23, [_Z23generateSeedsWithStridePKmjmiiPmPjj_param_2];
	ld.param.u32 	%r5, [_Z23generateSeedsWithStridePKmjmiiPmPjj_param_3];
	ld.param.u32 	%r6, [_Z23generateSeedsWithStridePKmjmiiPmPjj_param_4];
	ld.param.u64 	%rd24, [_Z23generateSeedsWithStridePKmjmiiPmPjj_param_5];
	ld.param.u64 	%rd25, [_Z23generateSeedsWithStridePKmjmiiPmPjj_param_6];
	ld.param.u32 	%r7, [_Z23generateSeedsWithStridePKmjmiiPmPjj_param_7];
	mov.u32 	%r8, %ctaid.x;
	mov.u32 	%r9, %ntid.x;
	mul.wide.u32 	%rd26, %r8, %r9;
	mov.u32 	%r10, %tid.x;
	cvt.u64.u32 	%rd27, %r10;
	add.s64 	%rd1, %rd26, %rd27;
	div.u64 	%rd28, 281474976710655, %rd23;
	cvt.u64.u32 	%rd29, %r4;
	add.s64 	%rd2, %rd28, 1;
	mad.lo.s64 	%rd30, %rd29, %rd28, %rd29;
	setp.ge.u64 	%p1, %rd1, %rd30;
	@%p1 bra 	$L__BB3_24;
	or.b64  	%rd31, %rd1, %rd2;
	and.b64  	%rd32, %rd31, -4294967296;
	setp.ne.s64 	%p2, %rd32, 0;
	@%p2 bra 	$L__BB3_3;
	cvt.u32.u64 	%r11, %rd2;
	cvt.u32.u64 	%r12, %rd1;
	div.u32 	%r13, %r12, %r11;
	mul.lo.s32 	%r14, %r13, %r11;
	sub.s32 	%r15, %r12, %r14;
	cvt.u64.u32 	%rd135, %r13;
	cvt.u64.u32 	%rd136, %r15;
	bra.uni 	$L__BB3_4;
$L__BB3_3:
	div.u64 	%rd135, %rd1, %rd2;
	mul.lo.s64 	%rd33, %rd135, %rd2;
	sub.s64 	%rd136, %rd1, %rd33;
$L__BB3_4:
	cvt.u32.u64 	%r16, %rd135;
	setp.le.u32 	%p3, %r4, %r16;
	@%p3 bra 	$L__BB3_24;
	cvta.to.global.u64 	%rd34, %rd22;
	shl.b64 	%rd35, %rd135, 3;
	and.b64  	%rd36, %rd35, 34359738360;
	add.s64 	%rd37, %rd34, %rd36;
	ld.global.nc.u64 	%rd38, [%rd37];
	mad.lo.s64 	%rd9, %rd136, %rd23, %rd38;
	setp.gt.u64 	%p4, %rd9, 281474976710655;
	@%p4 bra 	$L__BB3_24;
	mul.lo.s32 	%r17, %r6, %r6;
	mul.wide.u32 	%rd39, %r17, 4392871;
	mul.lo.s32 	%r1, %r6, 389711;
	cvt.s64.s32 	%rd40, %r1;
	add.s64 	%rd41, %rd9, %rd40;
	add.s64 	%rd10, %rd41, %rd39;
	mul.lo.s32 	%r2, %r5, 4987142;
	mul.lo.s32 	%r18, %r2, %r5;
	mul.lo.s32 	%r19, %r5, 5947611;
	cvt.u64.u32 	%rd11, %r18;
	cvt.s64.s32 	%rd12, %r19;
	add.s64 	%rd42, %rd10, %rd12;
	add.s64 	%rd43, %rd42, %rd11;
	xor.b64  	%rd44, %rd43, 25303508018;
	mad.lo.s64 	%rd45, %rd44, 25214903917, 11;
	shr.u64 	%rd46, %rd45, 17;
	cvt.u32.u64 	%r20, %rd46;
	and.b32  	%r21, %r20, 2147483647;
	mul.lo.s32 	%r22, %r21, -858993459;
	shf.l.wrap.b32 	%r23, %r22, %r22, 31;
	setp.gt.u32 	%p5, %r23, 429496729;
	@%p5 bra 	$L__BB3_24;
	cvt.u32.u64 	%r24, %rd12;
	add.s32 	%r25, %r2, 4987142;
	mad.lo.s32 	%r26, %r25, %r5, %r25;
	add.s32 	%r27, %r24, 5947611;
	cvt.u64.u32 	%rd13, %r26;
	cvt.s64.s32 	%rd14, %r27;
	add.s64 	%rd47, %rd10, %rd14;
	add.s64 	%rd48, %rd47, %rd13;
	xor.b64  	%rd49, %rd48, 25303508018;
	mad.lo.s64 	%rd50, %rd49, 25214903917, 11;
	shr.u64 	%rd51, %rd50, 17;
	cvt.u32.u64 	%r28, %rd51;
	and.b32  	%r29, %r28, 2147483647;
	mul.lo.s32 	%r30, %r29, -858993459;
	shf.l.wrap.b32 	%r31, %r30, %r30, 31;
	setp.gt.u32 	%p6, %r31, 429496729;
	@%p6 bra 	$L__BB3_24;
	add.s32 	%r33, %r5, 2;
	add.s32 	%r34, %r2, 9974284;
	mul.lo.s32 	%r35, %r34, %r33;
	add.s32 	%r36, %r24, 11895222;
	cvt.u64.u32 	%rd15, %r35;
	cvt.s64.s32 	%rd16, %r36;
	add.s64 	%rd52, %rd10, %rd16;
	add.s64 	%rd53, %rd52, %rd15;
	xor.b64  	%rd54, %rd53, 25303508018;
	mad.lo.s64 	%rd55, %rd54, 25214903917, 11;
	shr.u64 	%rd56, %rd55, 17;
	cvt.u32.u64 	%r37, %rd56;
	and.b32  	%r38, %r37, 2147483647;
	mul.lo.s32 	%r39, %r38, -858993459;
	shf.l.wrap.b32 	%r40, %r39, %r39, 31;
	setp.gt.u32 	%p7, %r40, 429496729;
	@%p7 bra 	$L__BB3_24;
	add.s32 	%r42, %r5, 3;
	add.s32 	%r43, %r2, 14961426;
	mul.lo.s32 	%r44, %r43, %r42;
	add.s32 	%r45, %r24, 17842833;
	cvt.u64.u32 	%rd17, %r44;
	cvt.s64.s32 	%rd18, %r45;
	add.s64 	%rd57, %rd10, %rd18;
	add.s64 	%rd58, %rd57, %rd17;
	xor.b64  	%rd59, %rd58, 25303508018;
	mad.lo.s64 	%rd60, %rd59, 25214903917, 11;
	shr.u64 	%rd61, %rd60, 17;
	cvt.u32.u64 	%r46, %rd61;
	and.b32  	%r47, %r46, 2147483647;
	mul.lo.s32 	%r48, %r47, -858993459;
	shf.l.wrap.b32 	%r49, %r48, %r48, 31;
	setp.gt.u32 	%p8, %r49, 429496729;
	@%p8 bra 	$L__BB3_24;
	mad.lo.s32 	%r50, %r6, %r6, %r6;
	add.s32 	%r51, %r6, %r50;
	add.s32 	%r52, %r51, 1;
	mul.wide.u32 	%rd62, %r52, 4392871;
	add.s32 	%r53, %r1, 389711;
	cvt.s64.s32 	%rd63, %r53;
	add.s64 	%rd64, %rd9, %rd63;
	add.s64 	%rd19, %rd64, %rd62;
	add.s64 	%rd65, %rd19, %rd12;
	add.s64 	%rd66, %rd65, %rd11;
	xor.b64  	%rd67, %rd66, 25303508018;
	mad.lo.s64 	%rd68, %rd67, 25214903917, 11;
	shr.u64 	%rd69, %rd68, 17;
	cvt.u32.u64 	%r54, %rd69;
	and.b32  	%r55, %r54, 2147483647;
	mul.lo.s32 	%r56, %r55, -858993459;
	shf.l.wrap.b32 	%r57, %r56, %r56, 31;
	setp.gt.u32 	%p9, %r57, 429496729;
	@%p9 bra 	$L__BB3_24;
	add.s64 	%rd70, %rd19, %rd14;
	add.s64 	%rd71, %rd70, %rd13;
	xor.b64  	%rd72, %rd71, 25303508018;
	mad.lo.s64 	%rd73, %rd72, 25214903917, 11;
	shr.u64 	%rd74, %rd73, 17;
	cvt.u32.u64 	%r58, %rd74;
	and.b32  	%r59, %r58, 2147483647;
	mul.lo.s32 	%r60, %r59, -858993459;
	shf.l.wrap.b32 	%r61, %r60, %r60, 31;
	setp.gt.u32 	%p10, %r61, 429496729;
	@%p10 bra 	$L__BB3_24;
	add.s64 	%rd75, %rd19, %rd16;
	add.s64 	%rd76, %rd75, %rd15;
	xor.b64  	%rd77, %rd76, 25303508018;
	mad.lo.s64 	%rd78, %rd77, 25214903917, 11;
	shr.u64 	%rd79, %rd78, 17;
	cvt.u32.u64 	%r62, %rd79;
	and.b32  	%r63, %r62, 2147483647;
	mul.lo.s32 	%r64, %r63, -858993459;
	shf.l.wrap.b32 	%r65, %r64, %r64, 31;
	setp.gt.u32 	%p11, %r65, 429496729;
	@%p11 bra 	$L__BB3_24;
	add.s64 	%rd80, %rd19, %rd18;
	add.s64 	%rd81, %rd80, %rd17;
	xor.b64  	%rd82, %rd81, 25303508018;
	mad.lo.s64 	%rd83, %rd82, 25214903917, 11;
	shr.u64 	%rd84, %rd83, 17;
	cvt.u32.u64 	%r66, %rd84;
	and.b32  	%r67, %r66, 2147483647;
	mul.lo.s32 	%r68, %r67, -858993459;
	shf.l.wrap.b32 	%r69, %r68, %r68, 31;
	setp.gt.u32 	%p12, %r69, 429496729;
	@%p12 bra 	$L__BB3_24;
	add.s32 	%r70, %r6, 2;
	mul.lo.s32 	%r71, %r70, %r70;
	mul.wide.u32 	%rd85, %r71, 4392871;
	add.s32 	%r72, %r1, 779422;
	cvt.s64.s32 	%rd86, %r72;
	add.s64 	%rd87, %rd9, %rd86;
	add.s64 	%rd20, %rd87, %rd85;
	add.s64 	%rd88, %rd20, %rd12;
	add.s64 	%rd89, %rd88, %rd11;
	xor.b64  	%rd90, %rd89, 25303508018;
	mad.lo.s64 	%rd91, %rd90, 25214903917, 11;
	shr.u64 	%rd92, %rd91, 17;
	cvt.u32.u64 	%r73, %rd92;
	and.b32  	%r74, %r73, 2147483647;
	mul.lo.s32 	%r75, %r74, -858993459;
	shf.l.wrap.b32 	%r76, %r75, %r75, 31;
	setp.gt.u32 	%p13, %r76, 429496729;
	@%p13 bra 	$L__BB3_24;
	add.s64 	%rd93, %rd20, %rd14;
	add.s64 	%rd94, %rd93, %rd13;
	xor.b64  	%rd95, %rd94, 25303508018;
	mad.lo.s64 	%rd96, %rd95, 25214903917, 11;
	shr.u64 	%rd97, %rd96, 17;
	cvt.u32.u64 	%r77, %rd97;
	and.b32  	%r78, %r77, 2147483647;
	mul.lo.s32 	%r79, %r78, -858993459;
	shf.l.wrap.b32 	%r80, %r79, %r79, 31;
	setp.gt.u32 	%p14, %r80, 429496729;
	@%p14 bra 	$L__BB3_24;
	add.s64 	%rd98, %rd20, %rd16;
	add.s64 	%rd99, %rd98, %rd15;
	xor.b64  	%rd100, %rd99, 25303508018;
	mad.lo.s64 	%rd101, %rd100, 25214903917, 11;
	shr.u64 	%rd102, %rd101, 17;
	cvt.u32.u64 	%r81, %rd102;
	and.b32  	%r82, %r81, 2147483647;
	mul.lo.s32 	%r83, %r82, -858993459;
	shf.l.wrap.b32 	%r84, %r83, %r83, 31;
	setp.gt.u32 	%p15, %r84, 429496729;
	@%p15 bra 	$L__BB3_24;
	add.s64 	%rd103, %rd20, %rd18;
	add.s64 	%rd104, %rd103, %rd17;
	xor.b64  	%rd105, %rd104, 25303508018;
	mad.lo.s64 	%rd106, %rd105, 25214903917, 11;
	shr.u64 	%rd107, %rd106, 17;
	cvt.u32.u64 	%r85, %rd107;
	and.b32  	%r86, %r85, 2147483647;
	mul.lo.s32 	%r87, %r86, -858993459;
	shf.l.wrap.b32 	%r88, %r87, %r87, 31;
	setp.gt.u32 	%p16, %r88, 429496729;
	@%p16 bra 	$L__BB3_24;
	add.s32 	%r89, %r6, 3;
	mul.lo.s32 	%r90, %r89, %r89;
	mul.wide.u32 	%rd108, %r90, 4392871;
	add.s32 	%r91, %r1, 1169133;
	cvt.s64.s32 	%rd109, %r91;
	add.s64 	%rd110, %rd9, %rd109;
	add.s64 	%rd21, %rd110, %rd108;
	add.s64 	%rd111, %rd21, %rd12;
	add.s64 	%rd112, %rd111, %rd11;
	xor.b64  	%rd113, %rd112, 25303508018;
	mad.lo.s64 	%rd114, %rd113, 25214903917, 11;
	shr.u64 	%rd115, %rd114, 17;
	cvt.u32.u64 	%r92, %rd115;
	and.b32  	%r93, %r92, 2147483647;
	mul.lo.s32 	%r94, %r93, -858993459;
	shf.l.wrap.b32 	%r95, %r94, %r94, 31;
	setp.gt.u32 	%p17, %r95, 429496729;
	@%p17 bra 	$L__BB3_24;
	add.s64 	%rd116, %rd21, %rd14;
	add.s64 	%rd117, %rd116, %rd13;
	xor.b64  	%rd118, %rd117, 25303508018;
	mad.lo.s64 	%rd119, %rd118, 25214903917, 11;
	shr.u64 	%rd120, %rd119, 17;
	cvt.u32.u64 	%r96, %rd120;
	and.b32  	%r97, %r96, 2147483647;
	mul.lo.s32 	%r98, %r97, -858993459;
	shf.l.wrap.b32 	%r99, %r98, %r98, 31;
	setp.gt.u32 	%p18, %r99, 429496729;
	@%p18 bra 	$L__BB3_24;
	add.s64 	%rd121, %rd21, %rd16;
	add.s64 	%rd122, %rd121, %rd15;
	xor.b64  	%rd123, %rd122, 25303508018;
	mad.lo.s64 	%rd124, %rd123, 25214903917, 11;
	shr.u64 	%rd125, %rd124, 17;
	cvt.u32.u64 	%r100, %rd125;
	and.b32  	%r101, %r100, 2147483647;
	mul.lo.s32 	%r102, %r101, -858993459;
	shf.l.wrap.b32 	%r103, %r102, %r102, 31;
	setp.gt.u32 	%p19, %r103, 429496729;
	@%p19 bra 	$L__BB3_24;
	add.s64 	%rd126, %rd21, %rd18;
	add.s64 	%rd127, %rd126, %rd17;
	xor.b64  	%rd128, %rd127, 25303508018;
	mad.lo.s64 	%rd129, %rd128, 25214903917, 11;
	shr.u64 	%rd130, %rd129, 17;
	cvt.u32.u64 	%r104, %rd130;
	and.b32  	%r105, %r104, 2147483647;
	mul.lo.s32 	%r106, %r105, -858993459;
	shf.l.wrap.b32 	%r107, %r106, %r106, 31;
	setp.gt.u32 	%p20, %r107, 429496729;
	@%p20 bra 	$L__BB3_24;
	cvta.to.global.u64 	%rd131, %rd25;
	atom.global.add.u32 	%r3, [%rd131], 1;
	setp.ge.u32 	%p21, %r3, %r7;
	@%p21 bra 	$L__BB3_24;
	cvta.to.global.u64 	%rd132, %rd24;
	mul.wide.u32 	%rd133, %r3, 8;
	add.s64 	%rd134, %rd132, %rd133;
	st.global.u64 	[%rd134], %rd9;
$L__BB3_24:
	ret;

}
	// .globl	_ZN3cub18CUB_300001_SM_10006detail11EmptyKernelIvEEvv
.visible .entry _ZN3cub18CUB_300001_SM_10006detail11EmptyKernelIvEEvv()
{


	ret;

}


// ===== COMPILED SASS (sm_100) =====

	.target	sm_100

	.elftype	@"ET_EXEC"


//--------------------- .note.nv.tkinfo           --------------------------
	.section	.note.nv.tkinfo,"",@"SHT_NOTE"
	.sectionflags	@"SHF_NOTE_NV_TKINFO"
	.tkinfo
        /*0018*/ 	.word	0x00000002
        /*0030*/ 	.string	""
        /*0030*/ 	.string	"ptxas"
        /*0030*/ 	.string	"Cuda compilation tools, release 13.0, V13.0.88"
        /*0030*/ 	.string	"Build cuda_13.0.r13.0/compiler.36424714_0"
        /*0030*/ 	.string	"-arch sm_100 -m 64 "



//--------------------- .note.nv.cuinfo           --------------------------
	.section	.note.nv.cuinfo,"",@"SHT_NOTE"
	.sectionflags	@"SHF_NOTE_NV_CUINFO"
        /*0018*/ 	.short	0x0002
        /*001a*/ 	.short	0x0064
        /*001c*/ 	.short	0x0082
	.zero		2


//--------------------- .nv.info                  --------------------------
	.section	.nv.info,"",@"SHT_CUDA_INFO"
	.align	4


	//----- nvinfo : EIATTR_REGCOUNT
	.align		4
        /*0000*/ 	.byte	0x04, 0x2f
        /*0002*/ 	.short	(.L_45 - .L_44)
	.align		4
.L_44:
        /*0004*/ 	.word	index@(_Z14initCandidatesPKlPmPjj)
        /*0008*/ 	.word	0x0000000c


	//----- nvinfo : EIATTR_FRAME_SIZE
	.align		4
.L_45:
        /*000c*/ 	.byte	0x04, 0x11
        /*000e*/ 	.short	(.L_47 - .L_46)
	.align		4
.L_46:
        /*0010*/ 	.word	index@(_Z14initCandidatesPKlPmPjj)
        /*0014*/ 	.word	0x00000000


	//----- nvinfo : EIATTR_REGCOUNT
	.align		4
.L_47:
        /*0018*/ 	.byte	0x04, 0x2f
        /*001a*/ 	.short	(.L_49 - .L_48)
	.align		4
.L_48:
        /*001c*/ 	.word	index@(_Z15expandAndFilterPKmjiPKlPmPjj)
        /*0020*/ 	.word	0x00000013


	//----- nvinfo : EIATTR_FRAME_SIZE
	.align		4
.L_49:
        /*0024*/ 	.byte	0x04, 0x11
        /*0026*/ 	.short	(.L_51 - .L_50)
	.align		4
.L_50:
        /*0028*/ 	.word	index@(_Z15expandAndFilterPKmjiPKlPmPjj)
        /*002c*/ 	.word	0x00000000


	//----- nvinfo : EIATTR_REGCOUNT
	.align		4
.L_51:
        /*0030*/ 	.byte	0x04, 0x2f
        /*0032*/ 	.short	(.L_53 - .L_52)
	.align		4
.L_52:
        /*0034*/ 	.word	index@(_Z19enumerateSingleRootmiiPmPjjmm)
        /*0038*/ 	.word	0x0000001e


	//----- nvinfo : EIATTR_FRAME_SIZE
	.align		4
.L_53:
        /*003c*/ 	.byte	0x04, 0x11
        /*003e*/ 	.short	(.L_55 - .L_54)
	.align		4
.L_54:
        /*0040*/ 	.word	index@(_Z19enumerateSingleRootmiiPmPjjmm)
        /*0044*/ 	.word	0x00000000


	//----- nvinfo : EIATTR_REGCOUNT
	.align		4
.L_55:
        /*0048*/ 	.byte	0x04, 0x2f
        /*004a*/ 	.short	(.L_57 - .L_56)
	.align		4
.L_56:
        /*004c*/ 	.word	index@(_Z23generateSeedsWithStridePKmjmiiPmPjj)
        /*0050*/ 	.word	0x00000020


	//----- nvinfo : EIATTR_FRAME_SIZE
	.align		4
.L_57:
        /*0054*/ 	.byte	0x04, 0x11
        /*0056*/ 	.short	(.L_59 - .L_58)
	.align		4
.L_58:
        /*0058*/ 	.word	index@($__internal_0_$__cuda_sm20_div_u64)
        /*005c*/ 	.word	0x00000000


	//----- nvinfo : EIATTR_FRAME_SIZE
	.align		4
.L_59:
        /*0060*/ 	.byte	0x04, 0x11
        /*0062*/ 	.short	(.L_61 - .L_60)
	.align		4
.L_60:
        /*0064*/ 	.word	index@(_Z23generateSeedsWithStridePKmjmiiPmPjj)
        /*0068*/ 	.word	0x00000000


	//----- nvinfo : EIATTR_REGCOUNT
	.align		4
.L_61:
        /*006c*/ 	.byte	0x04, 0x2f
        /*006e*/ 	.short	(.L_63 - .L_62)
	.align		4
.L_62:
        /*0070*/ 	.word	index@(_ZN3cub18CUB_300001_SM_10006detail11EmptyKernelIvEEvv)
        /*0074*/ 	.word	0x00000004


	//----- nvinfo : EIATTR_FRAME_SIZE
	.align		4
.L_63:
        /*0078*/ 	.byte	0x04, 0x11
        /*007a*/ 	.short	(.L_65 - .L_64)
	.align		4
.L_64:
        /*007c*/ 	.word	index@(_ZN3cub18CUB_300001_SM_10006detail11EmptyKernelIvEEvv)
        /*0080*/ 	.word	0x00000000


	//----- nvinfo : EIATTR_MIN_STACK_SIZE
	.align		4
.L_65:
        /*0084*/ 	.byte	0x04, 0x12
        /*0086*/ 	.short	(.L_67 - .L_66)
	.align		4
.L_66:
        /*0088*/ 	.word	index@(_ZN3cub18CUB_300001_SM_10006detail11EmptyKernelIvEEvv)
        /*008c*/ 	.word	0x00000000


	//----- nvinfo : EIATTR_MIN_STACK_SIZE
	.align		4
.L_67:
        /*0090*/ 	.byte	0x04, 0x12
        /*0092*/ 	.short	(.L_69 - .L_68)
	.align		4
.L_68:
        /*0094*/ 	.word	index@(_Z23generateSeedsWithStridePKmjmiiPmPjj)
        /*0098*/ 	.word	0x00000000


	//----- nvinfo : EIATTR_MIN_STACK_SIZE
	.align		4
.L_69:
        /*009c*/ 	.byte	0x04, 0x12
        /*009e*/ 	.short	(.L_71 - .L_70)
	.align		4
.L_70:
        /*00a0*/ 	.word	index@(_Z19enumerateSingleRootmiiPmPjjmm)
        /*00a4*/ 	.word	0x00000000


	//----- nvinfo : EIATTR_MIN_STACK_SIZE
	.align		4
.L_71:
        /*00a8*/ 	.byte	0x04, 0x12
        /*00aa*/ 	.short	(.L_73 - .L_72)
	.align		4
.L_72:
        /*00ac*/ 	.word	index@(_Z15expandAndFilterPKmjiPKlPmPjj)
        /*00b0*/ 	.word	0x00000000


	//----- nvinfo : EIATTR_MIN_STACK_SIZE
	.align		4
.L_73:
        /*00b4*/ 	.byte	0x04, 0x12
        /*00b6*/ 	.short	(.L_75 - .L_74)
	.align		4
.L_74:
        /*00b8*/ 	.word	index@(_Z14initCandidatesPKlPmPjj)
        /*00bc*/ 	.word	0x00000000
.L_75:


//--------------------- .nv.compat                --------------------------
	.section	.nv.compat,"",@"SHT_CUDA_COMPAT_INFO"
	.align	4
        /*0000*/ 	.byte	0x02, 0x09, 0x00, 0x00, 0x02, 0x02, 0x01, 0x00, 0x02, 0x05, 0x05, 0x00, 0x03, 0x07, 0x01, 0x01
        /*0010*/ 	.byte	0x02, 0x03, 0x00, 0x00, 0x02, 0x06, 0x01, 0x00, 0x04, 0x0b, 0x08, 0x00, 0x09, 0x00, 0x00, 0x00
        /*0020*/ 	.byte	0x00, 0x00, 0x00, 0x00


//--------------------- .nv.info._ZN3cub18CUB_300001_SM_10006detail11EmptyKernelIvEEvv --------------------------
	.section	.nv.info._ZN3cub18CUB_300001_SM_10006detail11EmptyKernelIvEEvv,"",@"SHT_CUDA_INFO"
	.sectionflags	@""
	.align	4


	//----- nvinfo : EIATTR_CUDA_API_VERSION
	.align		4
        /*0000*/ 	.byte	0x04, 0x37
        /*0002*/ 	.short	(.L_77 - .L_76)
.L_76:
        /*0004*/ 	.word	0x00000082


	//----- nvinfo : EIATTR_SPARSE_MMA_MASK
	.align		4
.L_77:
        /*0008*/ 	.byte	0x03, 0x50
        /*000a*/ 	.short	0x0000


	//----- nvinfo : EIATTR_MAXREG_COUNT
	.align		4
        /*000c*/ 	.byte	0x03, 0x1b
        /*000e*/ 	.short	0x00ff


	//----- nvinfo : EIATTR_MERCURY_ISA_VERSION
	.align		4
        /*0010*/ 	.byte	0x03, 0x5f
        /*0012*/ 	.short	0x0101


	//----- nvinfo : EIATTR_VRC_CTA_INIT_COUNT
	.align		4
        /*0014*/ 	.byte	0x02, 0x4a
	.zero		1
	.zero		1


	//----- nvinfo : EIATTR_EXIT_INSTR_OFFSETS
	.align		4
        /*0018*/ 	.byte	0x04, 0x1c
        /*001a*/ 	.short	(.L_79 - .L_78)


	//   ....[0]....
.L_78:
        /*001c*/ 	.word	0x00000010


	//----- nvinfo : EIATTR_SW_WAR
	.align		4
.L_79:
        /*0020*/ 	.byte	0x04, 0x36
        /*0022*/ 	.short	(.L_81 - .L_80)
.L_80:
        /*0024*/ 	.word	0x00000008
.L_81:


//--------------------- .nv.info._Z23generateSeedsWithStridePKmjmiiPmPjj --------------------------
	.section	.nv.info._Z23generateSeedsWithStridePKmjmiiPmPjj,"",@"SHT_CUDA_INFO"
	.sectionflags	@""
	.align	4


	//----- nvinfo : EIATTR_CUDA_API_VERSION
	.align		4
        /*0000*/ 	.byte	0x04, 0x37
        /*0002*/ 	.short	(.L_83 - .L_82)
.L_82:
        /*0004*/ 	.word	0x00000082


	//----- nvinfo : EIATTR_KPARAM_INFO
	.align		4
.L_83:
        /*0008*/ 	.byte	0x04, 0x17
        /*000a*/ 	.short	(.L_85 - .L_84)
.L_84:
        /*000c*/ 	.word	0x00000000
        /*0010*/ 	.short	0x0007
        /*0012*/ 	.short	0x0030
        /*0014*/ 	.byte	0x00, 0xf0, 0x11, 0x00


	//----- nvinfo : EIATTR_KPARAM_INFO
	.align		4
.L_85:
        /*0018*/ 	.byte	0x04, 0x17
        /*001a*/ 	.short	(.L_87 - .L_86)
.L_86:
        /*001c*/ 	.word	0x00000000
        /*0020*/ 	.short	0x0006
        /*0022*/ 	.short	0x0028
        /*0024*/ 	.byte	0x00, 0xf5, 0x21, 0x00


	//----- nvinfo : EIATTR_KPARAM_INFO
	.align		4
.L_87:
        /*0028*/ 	.byte	0x04, 0x17
        /*002a*/ 	.short	(.L_89 - .L_88)
.L_88:
        /*002c*/ 	.word	0x00000000
        /*0030*/ 	.short	0x0005
        /*0032*/ 	.short	0x0020
        /*0034*/ 	.byte	0x00, 0xf5, 0x21, 0x00


	//----- nvinfo : EIATTR_KPARAM_INFO
	.align		4
.L_89:
        /*0038*/ 	.byte	0x04, 0x17
        /*003a*/ 	.short	(.L_91 - .L_90)
.L_90:
        /*003c*/ 	.word	0x00000000
        /*0040*/ 	.short	0x0004
        /*0042*/ 	.short	0x001c
        /*0044*/ 	.byte	0x00, 0xf0, 0x11, 0x00


	//----- nvinfo : EIATTR_KPARAM_INFO
	.align		4
.L_91:
        /*0048*/ 	.byte	0x04, 0x17
        /*004a*/ 	.short	(.L_93 - .L_92)
.L_92:
        /*004c*/ 	.word	0x00000000
        /*0050*/ 	.short	0x0003
        /*0052*/ 	.short	0x0018
        /*0054*/ 	.byte	0x00, 0xf0, 0x11, 0x00


	//----- nvinfo : EIATTR_KPARAM_INFO
	.align		4
.L_93:
        /*0058*/ 	.byte	0x04, 0x17
        /*005a*/ 	.short	(.L_95 - .L_94)
.L_94:
        /*005c*/ 	.word	0x00000000
        /*0060*/ 	.short	0x0002
        /*0062*/ 	.short	0x0010
        /*0064*/ 	.byte	0x00, 0xf0, 0x21, 0x00


	//----- nvinfo : EIATTR_KPARAM_INFO
	.align		4
.L_95:
        /*0068*/ 	.byte	0x04, 0x17
        /*006a*/ 	.short	(.L_97 - .L_96)
.L_96:
        /*006c*/ 	.word	0x00000000
        /*0070*/ 	.short	0x0001
        /*0072*/ 	.short	0x0008
        /*0074*/ 	.byte	0x00, 0xf0, 0x11, 0x00


	//----- nvinfo : EIATTR_KPARAM_INFO
	.align		4
.L_97:
        /*0078*/ 	.byte	0x04, 0x17
        /*007a*/ 	.short	(.L_99 - .L_98)
.L_98:
        /*007c*/ 	.word	0x00000000
        /*0080*/ 	.short	0x0000
        /*0082*/ 	.short	0x0000
        /*0084*/ 	.byte	0x00, 0xf5, 0x21, 0x00


	//----- nvinfo : EIATTR_SPARSE_MMA_MASK
	.align		4
.L_99:
        /*0088*/ 	.byte	0x03, 0x50
        /*008a*/ 	.short	0x0000


	//----- nvinfo : EIATTR_MAXREG_COUNT
	.align		4
        /*008c*/ 	.byte	0x03, 0x1b
        /*008e*/ 	.short	0x00ff


	//----- nvinfo : EIATTR_MERCURY_ISA_VERSION
	.align		4
        /*0090*/ 	.byte	0x03, 0x5f
        /*0092*/ 	.short	0x0101


	//----- nvinfo : EIATTR_INT_WARP_WIDE_INSTR_OFFSETS
	.align		4
        /*0094*/ 	.byte	0x04, 0x31
        /*0096*/ 	.short	(.L_101 - .L_100)


	//   ....[0]....
.L_100:
        /*0098*/ 	.word	0x00001610


	//   ....[1]....
        /*009c*/ 	.word	0x000016b0


	//----- nvinfo : EIATTR_VRC_CTA_INIT_COUNT
	.align		4
.L_101:
        /*00a0*/ 	.byte	0x02, 0x4a
	.zero		1
	.zero		1


	//----- nvinfo : EIATTR_EXIT_INSTR_OFFSETS
	.align		4
        /*00a4*/ 	.byte	0x04, 0x1c
        /*00a6*/ 	.short	(.L_103 - .L_102)


	//   ....[0]....
.L_102:
        /*00a8*/ 	.word	0x00000160


	//   ....[1]....
        /*00ac*/ 	.word	0x00000420


	//   ....[2]....
        /*00b0*/ 	.word	0x00000530


	//   ....[3]....
        /*00b4*/ 	.word	0x000006d0


	//   ....[4]....
        /*00b8*/ 	.word	0x000007f0


	//   ....[5]....
        /*00bc*/ 	.word	0x00000920


	//   ....[6]....
        /*00c0*/ 	.word	0x00000a50


	//   ....[7]....
        /*00c4*/ 	.word	0x00000b90


	//   ....[8]....
        /*00c8*/ 	.word	0x00000c70


	//   ....[9]....
        /*00cc*/ 	.word	0x00000d50


	//   ....[10]....
        /*00d0*/ 	.word	0x00000e30


	//   ....[11]....
        /*00d4*/ 	.word	0x00000f70


	//   ....[12]....
        /*00d8*/ 	.word	0x00001050


	//   ....[13]....
        /*00dc*/ 	.word	0x00001130


	//   ....[14]....
        /*00e0*/ 	.word	0x00001210


	//   ....[15]....
        /*00e4*/ 	.word	0x00001350


	//   ....[16]....
        /*00e8*/ 	.word	0x00001430


	//   ....[17]....
        /*00ec*/ 	.word	0x00001510


	//   ....[18]....
        /*00f0*/ 	.word	0x000015f0


	//   ....[19]....
        /*00f4*/ 	.word	0x000016e0


	//   ....[20]....
        /*00f8*/ 	.word	0x00001730


	//----- nvinfo : EIATTR_CRS_STACK_SIZE
	.align		4
.L_103:
        /*00fc*/ 	.byte	0x04, 0x1e
        /*00fe*/ 	.short	(.L_105 - .L_104)
.L_104:
        /*0100*/ 	.word	0x00000000


	//----- nvinfo : EIATTR_CBANK_PARAM_SIZE
	.align		4
.L_105:
        /*0104*/ 	.byte	0x03, 0x19
        /*0106*/ 	.short	0x0034


	//----- nvinfo : EIATTR_PARAM_CBANK
	.align		4
        /*0108*/ 	.byte	0x04, 0x0a
        /*010a*/ 	.short	(.L_107 - .L_106)
	.align		4
.L_106:
        /*010c*/ 	.word	index@(.nv.constant0._Z23generateSeedsWithStridePKmjmiiPmPjj)
        /*0110*/ 	.short	0x0380
        /*0112*/ 	.short	0x0034


	//----- nvinfo : EIATTR_SW_WAR
	.align		4
.L_107:
        /*0114*/ 	.byte	0x04, 0x36
        /*0116*/ 	.short	(.L_109 - .L_108)
.L_108:
        /*0118*/ 	.word	0x00000008
.L_109:


//--------------------- .nv.info._Z19enumerateSingleRootmiiPmPjjmm --------------------------
	.section	.nv.info._Z19enumerateSingleRootmiiPmPjjmm,"",@"SHT_CUDA_INFO"
	.sectionflags	@""
	.align	4


	//----- nvinfo : EIATTR_CUDA_API_VERSION
	.align		4
        /*0000*/ 	.byte	0x04, 0x37
        /*0002*/ 	.short	(.L_111 - .L_110)
.L_110:
        /*0004*/ 	.word	0x00000082


	//----- nvinfo : EIATTR_KPARAM_INFO
	.align		4
.L_111:
        /*0008*/ 	.byte	0x04, 0x17
        /*000a*/ 	.short	(.L_113 - .L_112)
.L_112:
        /*000c*/ 	.word	0x00000000
        /*0010*/ 	.short	0x0007
        /*0012*/ 	.short	0x0030
        /*0014*/ 	.byte	0x00, 0xf0, 0x21, 0x00


	//----- nvinfo : EIATTR_KPARAM_INFO
	.align		4
.L_113:
        /*0018*/ 	.byte	0x04, 0x17
        /*001a*/ 	.short	(.L_115 - .L_114)
.L_114:
        /*001c*/ 	.word	0x00000000
        /*0020*/ 	.short	0x0006
        /*0022*/ 	.short	0x0028
        /*0024*/ 	.byte	0x00, 0xf0, 0x21, 0x00


	//----- nvinfo : EIATTR_KPARAM_INFO
	.align		4
.L_115:
        /*0028*/ 	.byte	0x04, 0x17
        /*002a*/ 	.short	(.L_117 - .L_116)
.L_116:
        /*002c*/ 	.word	0x00000000
        /*0030*/ 	.short	0x0005
        /*0032*/ 	.short	0x0020
        /*0034*/ 	.byte	0x00, 0xf0, 0x11, 0x00


	//----- nvinfo : EIATTR_KPARAM_INFO
	.align		4
.L_117:
        /*0038*/ 	.byte	0x04, 0x17
        /*003a*/ 	.short	(.L_119 - .L_118)
.L_118:
        /*003c*/ 	.word	0x00000000
        /*0040*/ 	.short	0x0004
        /*0042*/ 	.short	0x0018
        /*0044*/ 	.byte	0x00, 0xf5, 0x21, 0x00


	//----- nvinfo : EIATTR_KPARAM_INFO
	.align		4
.L_119:
        /*0048*/ 	.byte	0x04, 0x17
        /*004a*/ 	.short	(.L_121 - .L_120)
.L_120:
        /*004c*/ 	.word	0x00000000
        /*0050*/ 	.short	0x0003
        /*0052*/ 	.short	0x0010
        /*0054*/ 	.byte	0x00, 0xf5, 0x21, 0x00


	//----- nvinfo : EIATTR_KPARAM_INFO
	.align		4
.L_121:
        /*0058*/ 	.byte	0x04, 0x17
        /*005a*/ 	.short	(.L_123 - .L_122)
.L_122:
        /*005c*/ 	.word	0x00000000
        /*0060*/ 	.short	0x0002
        /*0062*/ 	.short	0x000c
        /*0064*/ 	.byte	0x00, 0xf0, 0x11, 0x00


	//----- nvinfo : EIATTR_KPARAM_INFO
	.align		4
.L_123:
        /*0068*/ 	.byte	0x04, 0x17
        /*006a*/ 	.short	(.L_125 - .L_124)
.L_124:
        /*006c*/ 	.word	0x00000000
        /*0070*/ 	.short	0x0001
        /*0072*/ 	.short	0x0008
        /*0074*/ 	.byte	0x00, 0xf0, 0x11, 0x00


	//----- nvinfo : EIATTR_KPARAM_INFO
	.align		4
.L_125:
        /*0078*/ 	.byte	0x04, 0x17
        /*007a*/ 	.short	(.L_127 - .L_126)
.L_126:
        /*007c*/ 	.word	0x00000000
        /*0080*/ 	.short	0x0000
        /*0082*/ 	.short	0x0000
        /*0084*/ 	.byte	0x00, 0xf0, 0x21, 0x00


	//----- nvinfo : EIATTR_SPARSE_MMA_MASK
	.align		4
.L_127:
        /*0088*/ 	.byte	0x03, 0x50
        /*008a*/ 	.short	0x0000


	//----- nvinfo : EIATTR_MAXREG_COUNT
	.align		4
        /*008c*/ 	.byte	0x03, 0x1b
        /*008e*/ 	.short	0x00ff


	//----- nvinfo : EIATTR_MERCURY_ISA_VERSION
	.align		4
        /*0090*/ 	.byte	0x03, 0x5f
        /*0092*/ 	.short	0x0101


	//----- nvinfo : EIATTR_INT_WARP_WIDE_INSTR_OFFSETS
	.align		4
        /*0094*/ 	.byte	0x04, 0x31
        /*0096*/ 	.short	(.L_129 - .L_128)


	//   ....[0]....
.L_128:
        /*0098*/ 	.word	0x000011f0


	//   ....[1]....
        /*009c*/ 	.word	0x000012a0


	//----- nvinfo : EIATTR_VRC_CTA_INIT_COUNT
	.align		4
.L_129:
        /*00a0*/ 	.byte	0x02, 0x4a
	.zero		1
	.zero		1


	//----- nvinfo : EIATTR_EXIT_INSTR_OFFSETS
	.align		4
        /*00a4*/ 	.byte	0x04, 0x1c
        /*00a6*/ 	.short	(.L_131 - .L_130)


	//   ....[0]....
.L_130:
        /*00a8*/ 	.word	0x00000090


	//   ....[1]....
        /*00ac*/ 	.word	0x000002b0


	//   ....[2]....
        /*00b0*/ 	.word	0x000003d0


	//   ....[3]....
        /*00b4*/ 	.word	0x00000500


	//   ....[4]....
        /*00b8*/ 	.word	0x00000630


	//   ....[5]....
        /*00bc*/ 	.word	0x00000770


	//   ....[6]....
        /*00c0*/ 	.word	0x00000850


	//   ....[7]....
        /*00c4*/ 	.word	0x00000930


	//   ....[8]....
        /*00c8*/ 	.word	0x00000a10


	//   ....[9]....
        /*00cc*/ 	.word	0x00000b50


	//   ....[10]....
        /*00d0*/ 	.word	0x00000c30


	//   ....[11]....
        /*00d4*/ 	.word	0x00000d10


	//   ....[12]....
        /*00d8*/ 	.word	0x00000df0


	//   ....[13]....
        /*00dc*/ 	.word	0x00000f30


	//   ....[14]....
        /*00e0*/ 	.word	0x00001010


	//   ....[15]....
        /*00e4*/ 	.word	0x000010f0


	//   ....[16]....
        /*00e8*/ 	.word	0x000011d0


	//   ....[17]....
        /*00ec*/ 	.word	0x000012d0


	//   ....[18]....
        /*00f0*/ 	.word	0x00001310


	//----- nvinfo : EIATTR_CBANK_PARAM_SIZE
	.align		4
.L_131:
        /*00f4*/ 	.byte	0x03, 0x19
        /*00f6*/ 	.short	0x0038


	//----- nvinfo : EIATTR_PARAM_CBANK
	.align		4
        /*00f8*/ 	.byte	0x04, 0x0a
        /*00fa*/ 	.short	(.L_133 - .L_132)
	.align		4
.L_132:
        /*00fc*/ 	.word	index@(.nv.constant0._Z19enumerateSingleRootmiiPmPjjmm)
        /*0100*/ 	.short	0x0380
        /*0102*/ 	.short	0x0038


	//----- nvinfo : EIATTR_SW_WAR
	.align		4
.L_133:
        /*0104*/ 	.byte	0x04, 0x36
        /*0106*/ 	.short	(.L_135 - .L_134)
.L_134:
        /*0108*/ 	.word	0x00000008
.L_135:


//--------------------- .nv.info._Z15expandAndFilterPKmjiPKlPmPjj --------------------------
	.section	.nv.info._Z15expandAndFilterPKmjiPKlPmPjj,"",@"SHT_CUDA_INFO"
	.sectionflags	@""
	.align	4


	//----- nvinfo : EIATTR_CUDA_API_VERSION
	.align		4
        /*0000*/ 	.byte	0x04, 0x37
        /*0002*/ 	.short	(.L_137 - .L_136)
.L_136:
        /*0004*/ 	.word	0x00000082


	//----- nvinfo : EIATTR_KPARAM_INFO
	.align		4
.L_137:
        /*0008*/ 	.byte	0x04, 0x17
        /*000a*/ 	.short	(.L_139 - .L_138)
.L_138:
        /*000c*/ 	.word	0x00000000
        /*0010*/ 	.short	0x0006
        /*0012*/ 	.short	0x0028
        /*0014*/ 	.byte	0x00, 0xf0, 0x11, 0x00


	//----- nvinfo : EIATTR_KPARAM_INFO
	.align		4
.L_139:
        /*0018*/ 	.byte	0x04, 0x17
        /*001a*/ 	.short	(.L_141 - .L_140)
.L_140:
        /*001c*/ 	.word	0x00000000
        /*0020*/ 	.short	0x0005
        /*0022*/ 	.short	0x0020
        /*0024*/ 	.byte	0x00, 0xf5, 0x21, 0x00


	//----- nvinfo : EIATTR_KPARAM_INFO
	.align		4
.L_141:
        /*0028*/ 	.byte	0x04, 0x17
        /*002a*/ 	.short	(.L_143 - .L_142)
.L_142:
        /*002c*/ 	.word	0x00000000
        /*0030*/ 	.short	0x0004
        /*0032*/ 	.short	0x0018
        /*0034*/ 	.byte	0x00, 0xf5, 0x21, 0x00


	//----- nvinfo : EIATTR_KPARAM_INFO
	.align		4
.L_143:
        /*0038*/ 	.byte	0x04, 0x17
        /*003a*/ 	.short	(.L_145 - .L_144)
.L_144:
        /*003c*/ 	.word	0x00000000
        /*0040*/ 	.short	0x0003
        /*0042*/ 	.short	0x0010
        /*0044*/ 	.byte	0x00, 0xf5, 0x21, 0x00


	//----- nvinfo : EIATTR_KPARAM_INFO
	.align		4
.L_145:
        /*0048*/ 	.byte	0x04, 0x17
        /*004a*/ 	.short	(.L_147 - .L_146)
.L_146:
        /*004c*/ 	.word	0x00000000
        /*0050*/ 	.short	0x0002
        /*0052*/ 	.short	0x000c
        /*0054*/ 	.byte	0x00, 0xf0, 0x11, 0x00


	//----- nvinfo : EIATTR_KPARAM_INFO
	.align		4
.L_147:
        /*0058*/ 	.byte	0x04, 0x17
        /*005a*/ 	.short	(.L_149 - .L_148)
.L_148:
        /*005c*/ 	.word	0x00000000
        /*0060*/ 	.short	0x0001
        /*0062*/ 	.short	0x0008
        /*0064*/ 	.byte	0x00, 0xf0, 0x11, 0x00


	//----- nvinfo : EIATTR_KPARAM_INFO
	.align		4
.L_149:
        /*0068*/ 	.byte	0x04, 0x17
        /*006a*/ 	.short	(.L_151 - .L_150)
.L_150:
        /*006c*/ 	.word	0x00000000
        /*0070*/ 	.short	0x0000
        /*0072*/ 	.short	0x0000
        /*0074*/ 	.byte	0x00, 0xf5, 0x21, 0x00


	//----- nvinfo : EIATTR_SPARSE_MMA_MASK
	.align		4
.L_151:
        /*0078*/ 	.byte	0x03, 0x50
        /*007a*/ 	.short	0x0000


	//----- nvinfo : EIATTR_MAXREG_COUNT
	.align		4
        /*007c*/ 	.byte	0x03, 0x1b
        /*007e*/ 	.short	0x00ff


	//----- nvinfo : EIATTR_MERCURY_ISA_VERSION
	.align		4
        /*0080*/ 	.byte	0x03, 0x5f
        /*0082*/ 	.short	0x0101


	//----- nvinfo : EIATTR_INT_WARP_WIDE_INSTR_OFFSETS
	.align		4
        /*0084*/ 	.byte	0x04, 0x31
        /*0086*/ 	.short	(.L_153 - .L_152)


	//   ....[0]....
.L_152:
        /*0088*/ 	.word	0x00002b40


	//   ....[1]....
        /*008c*/ 	.word	0x00002be0


	//----- nvinfo : EIATTR_VRC_CTA_INIT_COUNT
	.align		4
.L_153:
        /*0090*/ 	.byte	0x02, 0x4a
	.zero		1
	.zero		1


	//----- nvinfo : EIATTR_EXIT_INSTR_OFFSETS
	.align		4
        /*0094*/ 	.byte	0x04, 0x1c
        /*0096*/ 	.short	(.L_155 - .L_154)


	//   ....[0]....
.L_154:
        /*0098*/ 	.word	0x000000b0


	//   ....[1]....
        /*009c*/ 	.word	0x000003d0


	//   ....[2]....
        /*00a0*/ 	.word	0x000004e0


	//   ....[3]....
        /*00a4*/ 	.word	0x000005f0


	//   ....[4]....
        /*00a8*/ 	.word	0x00000700


	//   ....[5]....
        /*00ac*/ 	.word	0x00000810


	//   ....[6]....
        /*00b0*/ 	.word	0x00000920


	//   ....[7]....
        /*00b4*/ 	.word	0x00000a30


	//   ....[8]....
        /*00b8*/ 	.word	0x00000b40


	//   ....[9]....
        /*00bc*/ 	.word	0x00000c50


	//   ....[10]....
        /*00c0*/ 	.word	0x00000d60


	//   ....[11]....
        /*00c4*/ 	.word	0x00000e70


	//   ....[12]....
        /*00c8*/ 	.word	0x00000f80


	//   ....[13]....
        /*00cc*/ 	.word	0x00001090


	//   ....[14]....
        /*00d0*/ 	.word	0x000011a0


	//   ....[15]....
        /*00d4*/ 	.word	0x000012b0


	//   ....[16]....
        /*00d8*/ 	.word	0x000013d0


	//   ....[17]....
        /*00dc*/ 	.word	0x00001590


	//   ....[18]....
        /*00e0*/ 	.word	0x00001700


	//   ....[19]....
        /*00e4*/ 	.word	0x00001870


	//   ....[20]....
        /*00e8*/ 	.word	0x000019e0


	//   ....[21]....
        /*00ec*/ 	.word	0x00001b50


	//   ....[22]....
        /*00f0*/ 	.word	0x00001cc0


	//   ....[23]....
        /*00f4*/ 	.word	0x00001e30


	//   ....[24]....
        /*00f8*/ 	.word	0x00001fa0


	//   ....[25]....
        /*00fc*/ 	.word	0x00002110


	//   ....[26]....
        /*0100*/ 	.word	0x00002280


	//   ....[27]....
        /*0104*/ 	.word	0x000023f0


	//   ....[28]....
        /*0108*/ 	.word	0x00002560


	//   ....[29]....
        /*010c*/ 	.word	0x000026d0


	//   ....[30]....
        /*0110*/ 	.word	0x00002840


	//   ....[31]....
        /*0114*/ 	.word	0x000029b0


	//   ....[32]....
        /*0118*/ 	.word	0x00002b20


	//   ....[33]....
        /*011c*/ 	.word	0x00002c10


	//   ....[34]....
        /*0120*/ 	.word	0x00002c50


	//----- nvinfo : EIATTR_CRS_STACK_SIZE
	.align		4
.L_155:
        /*0124*/ 	.byte	0x04, 0x1e
        /*0126*/ 	.short	(.L_157 - .L_156)
.L_156:
        /*0128*/ 	.word	0x00000000


	//----- nvinfo : EIATTR_CBANK_PARAM_SIZE
	.align		4
.L_157:
        /*012c*/ 	.byte	0x03, 0x19
        /*012e*/ 	.short	0x002c


	//----- nvinfo : EIATTR_PARAM_CBANK
	.align		4
        /*0130*/ 	.byte	0x04, 0x0a
        /*0132*/ 	.short	(.L_159 - .L_158)
	.align		4
.L_158:
        /*0134*/ 	.word	index@(.nv.constant0._Z15expandAndFilterPKmjiPKlPmPjj)
        /*0138*/ 	.short	0x0380
        /*013a*/ 	.short	0x002c


	//----- nvinfo : EIATTR_SW_WAR
	.align		4
.L_159:
        /*013c*/ 	.byte	0x04, 0x36
        /*013e*/ 	.short	(.L_161 - .L_160)
.L_160:
        /*0140*/ 	.word	0x00000008
.L_161:


//--------------------- .nv.info._Z14initCandidatesPKlPmPjj --------------------------
	.section	.nv.info._Z14initCandidatesPKlPmPjj,"",@"SHT_CUDA_INFO"
	.sectionflags	@""
	.align	4


	//----- nvinfo : EIATTR_CUDA_API_VERSION
	.align		4
        /*0000*/ 	.byte	0x04, 0x37
        /*0002*/ 	.short	(.L_163 - .L_162)
.L_162:
        /*0004*/ 	.word	0x00000082


	//----- nvinfo : EIATTR_KPARAM_INFO
	.align		4
.L_163:
        /*0008*/ 	.byte	0x04, 0x17
        /*000a*/ 	.short	(.L_165 - .L_164)
.L_164:
        /*000c*/ 	.word	0x00000000
        /*0010*/ 	.short	0x0003
        /*0012*/ 	.short	0x0018
        /*0014*/ 	.byte	0x00, 0xf0, 0x11, 0x00


	//----- nvinfo : EIATTR_KPARAM_INFO
	.align		4
.L_165:
        /*0018*/ 	.byte	0x04, 0x17
        /*001a*/ 	.short	(.L_167 - .L_166)
.L_166:
        /*001c*/ 	.word	0x00000000
        /*0020*/ 	.short	0x0002
        /*0022*/ 	.short	0x0010
        /*0024*/ 	.byte	0x00, 0xf5, 0x21, 0x00


	//----- nvinfo : EIATTR_KPARAM_INFO
	.align		4
.L_167:
        /*0028*/ 	.byte	0x04, 0x17
        /*002a*/ 	.short	(.L_169 - .L_168)
.L_168:
        /*002c*/ 	.word	0x00000000
        /*0030*/ 	.short	0x0001
        /*0032*/ 	.short	0x0008
        /*0034*/ 	.byte	0x00, 0xf5, 0x21, 0x00


	//----- nvinfo : EIATTR_KPARAM_INFO
	.align		4
.L_169:
        /*0038*/ 	.byte	0x04, 0x17
        /*003a*/ 	.short	(.L_171 - .L_170)
.L_170:
        /*003c*/ 	.word	0x00000000
        /*0040*/ 	.short	0x0000
        /*0042*/ 	.short	0x0000
        /*0044*/ 	.byte	0x00, 0xf5, 0x21, 0x00


	//----- nvinfo : EIATTR_SPARSE_MMA_MASK
	.align		4
.L_171:
        /*0048*/ 	.byte	0x03, 0x50
        /*004a*/ 	.short	0x0000


	//----- nvinfo : EIATTR_MAXREG_COUNT
	.align		4
        /*004c*/ 	.byte	0x03, 0x1b
        /*004e*/ 	.short	0x00ff


	//----- nvinfo : EIATTR_MERCURY_ISA_VERSION
	.align		4
        /*0050*/ 	.byte	0x03, 0x5f
        /*0052*/ 	.short	0x0101


	//----- nvinfo : EIATTR_INT_WARP_WIDE_INSTR_OFFSETS
	.align		4
        /*0054*/ 	.byte	0x04, 0x31
        /*0056*/ 	.short	(.L_173 - .L_172)


	//   ....[0]....
.L_172:
        /*0058*/ 	.word	0x00000dc0


	//   ....[1]....
        /*005c*/ 	.word	0x00000e60


	//----- nvinfo : EIATTR_VRC_CTA_INIT_COUNT
	.align		4
.L_173:
        /*0060*/ 	.byte	0x02, 0x4a
	.zero		1
	.zero		1


	//----- nvinfo : EIATTR_EXIT_INSTR_OFFSETS
	.align		4
        /*0064*/ 	.byte	0x04, 0x1c
        /*0066*/ 	.short	(.L_175 - .L_174)


	//   ....[0]....
.L_174:
        /*0068*/ 	.word	0x00000060


	//   ....[1]....
        /*006c*/ 	.word	0x00000170


	//   ....[2]....
        /*0070*/ 	.word	0x00000240


	//   ....[3]....
        /*0074*/ 	.word	0x00000310


	//   ....[4]....
        /*0078*/ 	.word	0x000003e0


	//   ....[5]....
        /*007c*/ 	.word	0x000004b0


	//   ....[6]....
        /*0080*/ 	.word	0x00000580


	//   ....[7]....
        /*0084*/ 	.word	0x00000650


	//   ....[8]....
        /*0088*/ 	.word	0x00000720


	//   ....[9]....
        /*008c*/ 	.word	0x000007f0


	//   ....[10]....
        /*0090*/ 	.word	0x000008c0


	//   ....[11]....
        /*0094*/ 	.word	0x00000990


	//   ....[12]....
        /*0098*/ 	.word	0x00000a60


	//   ....[13]....
        /*009c*/ 	.word	0x00000b30


	//   ....[14]....
        /*00a0*/ 	.word	0x00000c00


	//   ....[15]....
        /*00a4*/ 	.word	0x00000cd0


	//   ....[16]....
        /*00a8*/ 	.word	0x00000da0


	//   ....[17]....
        /*00ac*/ 	.word	0x00000e90


	//   ....[18]....
        /*00b0*/ 	.word	0x00000ee0


	//----- nvinfo : EIATTR_CBANK_PARAM_SIZE
	.align		4
.L_175:
        /*00b4*/ 	.byte	0x03, 0x19
        /*00b6*/ 	.short	0x001c


	//----- nvinfo : EIATTR_PARAM_CBANK
	.align		4
        /*00b8*/ 	.byte	0x04, 0x0a
        /*00ba*/ 	.short	(.L_177 - .L_176)
	.align		4
.L_176:
        /*00bc*/ 	.word	index@(.nv.constant0._Z14initCandidatesPKlPmPjj)
        /*00c0*/ 	.short	0x0380
        /*00c2*/ 	.short	0x001c


	//----- nvinfo : EIATTR_SW_WAR
	.align		4
.L_177:
        /*00c4*/ 	.byte	0x04, 0x36
        /*00c6*/ 	.short	(.L_179 - .L_178)
.L_178:
        /*00c8*/ 	.word	0x00000008
.L_179:


//--------------------- .nv.callgraph             --------------------------
	.section	.nv.callgraph,"",@"SHT_CUDA_CALLGRAPH"
	.align	4
	.sectionentsize	8
	.align		4
        /*0000*/ 	.word	0x00000000
	.align		4
        /*0004*/ 	.word	0xffffffff
	.align		4
        /*0008*/ 	.word	0x00000000
	.align		4
        /*000c*/ 	.word	0xfffffffe
	.align		4
        /*0010*/ 	.word	0x00000000
	.align		4
        /*0014*/ 	.word	0xfffffffd
	.align		4
        /*0018*/ 	.word	0x00000000
	.align		4
        /*001c*/ 	.word	0xfffffffc


//--------------------- .nv.constant3             --------------------------
	.section	.nv.constant3,"a",@progbits
	.align	2
.nv.constant3:
	.type		d_achievableMask,@object
	.size		d_achievableMask,(.L_0 - d_achievableMask)
d_achievableMask:
	.zero		64
.L_0:


//--------------------- .nv.constant4             --------------------------
	.section	.nv.constant4,"a",@progbits
	.align	8
	.align		8
.nv.constant4:
        /*0000*/ 	.dword	_ZN34_INTERNAL_c25e2c06_4_k_cu_cfd6cc2d4cuda3std3__45__cpo5beginE
	.align		8
        /*0008*/ 	.dword	_ZN34_INTERNAL_c25e2c06_4_k_cu_cfd6cc2d4cuda3std3__45__cpo3endE
	.align		8
        /*0010*/ 	.dword	_ZN34_INTERNAL_c25e2c06_4_k_cu_cfd6cc2d4cuda3std3__45__cpo6cbeginE
	.align		8
        /*0018*/ 	.dword	_ZN34_INTERNAL_c25e2c06_4_k_cu_cfd6cc2d4cuda3std3__45__cpo4cendE
	.align		8
        /*0020*/ 	.dword	_ZN34_INTERNAL_c25e2c06_4_k_cu_cfd6cc2d4cuda3std3__45__cpo6rbeginE
	.align		8
        /*0028*/ 	.dword	_ZN34_INTERNAL_c25e2c06_4_k_cu_cfd6cc2d4cuda3std3__45__cpo4rendE
	.align		8
        /*0030*/ 	.dword	_ZN34_INTERNAL_c25e2c06_4_k_cu_cfd6cc2d4cuda3std3__45__cpo7crbeginE
	.align		8
        /*0038*/ 	.dword	_ZN34_INTERNAL_c25e2c06_4_k_cu_cfd6cc2d4cuda3std3__45__cpo5crendE
	.align		8
        /*0040*/ 	.dword	_ZN34_INTERNAL_c25e2c06_4_k_cu_cfd6cc2d4cuda3std3__436_GLOBAL__N__c25e2c06_4_k_cu_cfd6cc2d6ignoreE
	.align		8
        /*0048*/ 	.dword	_ZN34_INTERNAL_c25e2c06_4_k_cu_cfd6cc2d4cuda3std3__419piecewise_constructE
	.align		8
        /*0050*/ 	.dword	_ZN34_INTERNAL_c25e2c06_4_k_cu_cfd6cc2d4cuda3std3__48in_placeE
	.align		8
        /*0058*/ 	.dword	_ZN34_INTERNAL_c25e2c06_4_k_cu_cfd6cc2d4cuda3std3__420unreachable_sentinelE
	.align		8
        /*0060*/ 	.dword	_ZN34_INTERNAL_c25e2c06_4_k_cu_cfd6cc2d4cuda3std3__47nulloptE
	.align		8
        /*0068*/ 	.dword	_ZN34_INTERNAL_c25e2c06_4_k_cu_cfd6cc2d4cuda3std3__48unexpectE
	.align		8
        /*0070*/ 	.dword	_ZN34_INTERNAL_c25e2c06_4_k_cu_cfd6cc2d4cuda3std6ranges3__45__cpo4swapE
	.align		8
        /*0078*/ 	.dword	_ZN34_INTERNAL_c25e2c06_4_k_cu_cfd6cc2d4cuda3std6ranges3__45__cpo9iter_moveE
	.align		8
        /*0080*/ 	.dword	_ZN34_INTERNAL_c25e2c06_4_k_cu_cfd6cc2d4cuda3std6ranges3__45__cpo5beginE
	.align		8
        /*0088*/ 	.dword	_ZN34_INTERNAL_c25e2c06_4_k_cu_cfd6cc2d4cuda3std6ranges3__45__cpo3endE
	.align		8
        /*0090*/ 	.dword	_ZN34_INTERNAL_c25e2c06_4_k_cu_cfd6cc2d4cuda3std6ranges3__45__cpo6cbeginE
	.align		8
        /*0098*/ 	.dword	_ZN34_INTERNAL_c25e2c06_4_k_cu_cfd6cc2d4cuda3std6ranges3__45__cpo4cendE
	.align		8
        /*00a0*/ 	.dword	_ZN34_INTERNAL_c25e2c06_4_k_cu_cfd6cc2d4cuda3std6ranges3__45__cpo7advanceE
	.align		8
        /*00a8*/ 	.dword	_ZN34_INTERNAL_c25e2c06_4_k_cu_cfd6cc2d4cuda3std6ranges3__45__cpo9iter_swapE
	.align		8
        /*00b0*/ 	.dword	_ZN34_INTERNAL_c25e2c06_4_k_cu_cfd6cc2d4cuda3std6ranges3__45__cpo4nextE
	.align		8
        /*00b8*/ 	.dword	_ZN34_INTERNAL_c25e2c06_4_k_cu_cfd6cc2d4cuda3std6ranges3__45__cpo4prevE
	.align		8
        /*00c0*/ 	.dword	_ZN34_INTERNAL_c25e2c06_4_k_cu_cfd6cc2d4cuda3std6ranges3__45__cpo4dataE
	.align		8
        /*00c8*/ 	.dword	_ZN34_INTERNAL_c25e2c06_4_k_cu_cfd6cc2d4cuda3std6ranges3__45__cpo5cdataE
	.align		8
        /*00d0*/ 	.dword	_ZN34_INTERNAL_c25e2c06_4_k_cu_cfd6cc2d4cuda3std6ranges3__45__cpo4sizeE
	.align		8
        /*00d8*/ 	.dword	_ZN34_INTERNAL_c25e2c06_4_k_cu_cfd6cc2d4cuda3std6ranges3__45__cpo5ssizeE
	.align		8
        /*00e0*/ 	.dword	_ZN34_INTERNAL_c25e2c06_4_k_cu_cfd6cc2d4cuda3std6ranges3__45__cpo8distanceE
	.align		8
        /*00e8*/ 	.dword	_ZN34_INTERNAL_c25e2c06_4_k_cu_cfd6cc2d6thrust24THRUST_300001_SM_1000_NS8cuda_cub3parE
	.align		8
        /*00f0*/ 	.dword	_ZN34_INTERNAL_c25e2c06_4_k_cu_cfd6cc2d6thrust24THRUST_300001_SM_1000_NS8cuda_cub10par_nosyncE
	.align		8
        /*00f8*/ 	.dword	_ZN34_INTERNAL_c25e2c06_4_k_cu_cfd6cc2d6thrust24THRUST_300001_SM_1000_NS6system6detail10sequential3seqE
	.align		8
        /*0100*/ 	.dword	_ZN34_INTERNAL_c25e2c06_4_k_cu_cfd6cc2d6thrust24THRUST_300001_SM_1000_NS12placeholders2_1E
	.align		8
        /*0108*/ 	.dword	_ZN34_INTERNAL_c25e2c06_4_k_cu_cfd6cc2d6thrust24THRUST_300001_SM_1000_NS12placeholders2_2E
	.align		8
        /*0110*/ 	.dword	_ZN34_INTERNAL_c25e2c06_4_k_cu_cfd6cc2d6thrust24THRUST_300001_SM_1000_NS12placeholders2_3E
	.align		8
        /*0118*/ 	.dword	_ZN34_INTERNAL_c25e2c06_4_k_cu_cfd6cc2d6thrust24THRUST_300001_SM_1000_NS12placeholders2_4E
	.align		8
        /*0120*/ 	.dword	_ZN34_INTERNAL_c25e2c06_4_k_cu_cfd6cc2d6thrust24THRUST_300001_SM_1000_NS12placeholders2_5E
	.align		8
        /*0128*/ 	.dword	_ZN34_INTERNAL_c25e2c06_4_k_cu_cfd6cc2d6thrust24THRUST_300001_SM_1000_NS12placeholders2_6E
	.align		8
        /*0130*/ 	.dword	_ZN34_INTERNAL_c25e2c06_4_k_cu_cfd6cc2d6thrust24THRUST_300001_SM_1000_NS12placeholders2_7E
	.align		8
        /*0138*/ 	.dword	_ZN34_INTERNAL_c25e2c06_4_k_cu_cfd6cc2d6thrust24THRUST_300001_SM_1000_NS12placeholders2_8E
	.align		8
        /*0140*/ 	.dword	_ZN34_INTERNAL_c25e2c06_4_k_cu_cfd6cc2d6thrust24THRUST_300001_SM_1000_NS12placeholders2_9E
	.align		8
        /*0148*/ 	.dword	_ZN34_INTERNAL_c25e2c06_4_k_cu_cfd6cc2d6thrust24THRUST_300001_SM_1000_NS12placeholders3_10E
	.align		8
        /*0150*/ 	.dword	_ZN34_INTERNAL_c25e2c06_4_k_cu_cfd6cc2d6thrust24THRUST_300001_SM_1000_NS3seqE


//--------------------- .text._ZN3cub18CUB_300001_SM_10006detail11EmptyKernelIvEEvv --------------------------
	.section	.text._ZN3cub18CUB_300001_SM_10006detail11EmptyKernelIvEEvv,"ax",@progbits
	.align	128
        .global         _ZN3cub18CUB_300001_SM_10006detail11EmptyKernelIvEEvv
        .type           _ZN3cub18CUB_300001_SM_10006detail11EmptyKernelIvEEvv,@function
        .size           _ZN3cub18CUB_300001_SM_10006detail11EmptyKernelIvEEvv,(.L_x_11 - _ZN3cub18CUB_300001_SM_10006detail11EmptyKernelIvEEvv)
        .other          _ZN3cub18CUB_300001_SM_10006detail11EmptyKernelIvEEvv,@"STO_CUDA_ENTRY STV_DEFAULT"
_ZN3cub18CUB_300001_SM_10006detail11EmptyKernelIvEEvv:
.text._ZN3cub18CUB_300001_SM_10006detail11EmptyKernelIvEEvv:
[----:B------:R-:W-:Y:S01]  /*0000*/  LDC R1, c[0x0][0x37c] ;  /* 0x0000df00ff017b82 */ /* 0x000fe20000000800 */
[----:B------:R-:W-:Y:S05]  /*0010*/  EXIT ;  /* 0x000000000000794d */ /* 0x000fea0003800000 */
.L_x_0:
[----:B------:R-:W-:-:S00]  /*0020*/  BRA `(.L_x_0) ;  /* 0xfffffffc00fc7947 */ /* 0x000fc0000383ffff */
[----:B------:R-:W-:-:S00]  /*0030*/  NOP ;  /* 0x0000000000007918 */ /* 0x000fc00000000000 */
        /* <DEDUP_REMOVED lines=12> */
.L_x_11:


//--------------------- .text._Z23generateSeedsWithStridePKmjmiiPmPjj --------------------------
	.section	.text._Z23generateSeedsWithStridePKmjmiiPmPjj,"ax",@progbits
	.align	128
        .global         _Z23generateSeedsWithStridePKmjmiiPmPjj
        .type           _Z23generateSeedsWithStridePKmjmiiPmPjj,@function
        .size           _Z23generateSeedsWithStridePKmjmiiPmPjj,(.L_x_10 - _Z23generateSeedsWithStridePKmjmiiPmPjj)
        .other          _Z23generateSeedsWithStridePKmjmiiPmPjj,@"STO_CUDA_ENTRY STV_DEFAULT"
_Z23generateSeedsWithStridePKmjmiiPmPjj:
.text._Z23generateSeedsWithStridePKmjmiiPmPjj:
[----:B------:R-:W-:Y:S01]  /*0000*/  LDC R1, c[0x0][0x37c] ;  /* 0x0000df00ff017b82 */ /* 0x000fe20000000800 */
[----:B------:R-:W0:Y:S07]  /*0010*/  S2R R2, SR_TID.X ;  /* 0x0000000000027919 */ /* 0x000e2e0000002100 */
[----:B------:R-:W0:Y:S01]  /*0020*/  S2UR UR4, SR_CTAID.X ;  /* 0x00000000000479c3 */ /* 0x000e220000002500 */
[----:B------:R-:W1:Y:S01]  /*0030*/  LDCU.64 UR6, c[0x0][0x390] ;  /* 0x00007200ff0677ac */ /* 0x000e620008000a00 */
[----:B------:R-:W-:Y:S01]  /*0040*/  IMAD.MOV.U32 R3, RZ, RZ, RZ ;  /* 0x000000ffff037224 */ /* 0x000fe200078e00ff */
[----:B------:R-:W-:Y:S01]  /*0050*/  MOV R6, 0xd0 ;  /* 0x000000d000067802 */ /* 0x000fe20000000f00 */
[----:B------:R-:W-:-:S04]  /*0060*/  IMAD.MOV.U32 R0, RZ, RZ, 0xffff ;  /* 0x0000ffffff007424 */ /* 0x000fc800078e00ff */
[----:B------:R-:W0:Y:S01]  /*0070*/  LDC R7, c[0x0][0x360] ;  /* 0x0000d800ff077b82 */ /* 0x000e220000000800 */
[----:B-1----:R-:W-:Y:S02]  /*0080*/  IMAD.U32 R4, RZ, RZ, UR6 ;  /* 0x00000006ff047e24 */ /* 0x002fe4000f8e00ff */
[----:B------:R-:W-:Y:S02]  /*0090*/  IMAD.U32 R5, RZ, RZ, UR7 ;  /* 0x00000007ff057e24 */ /* 0x000fe4000f8e00ff */
[----:B0-----:R-:W-:-:S04]  /*00a0*/  IMAD.WIDE.U32 R2, R7, UR4, R2 ;  /* 0x0000000407027c25 */ /* 0x001fc8000f8e0002 */
[----:B------:R-:W-:-:S07]  /*00b0*/  IMAD.MOV.U32 R7, RZ, RZ, -0x1 ;  /* 0xffffffffff077424 */ /* 0x000fce00078e00ff */
[----:B------:R-:W-:Y:S05]  /*00c0*/  CALL.REL.NOINC `($__internal_0_$__cuda_sm20_div_u64) ;  /* 0x00000014009c7944 */ /* 0x000fea0003c00000 */
[----:B------:R-:W0:Y:S01]  /*00d0*/  LDCU UR4, c[0x0][0x388] ;  /* 0x00007100ff0477ac */ /* 0x000e220008000800 */
[----:B------:R-:W-:Y:S02]  /*00e0*/  IMAD.MOV.U32 R5, RZ, RZ, RZ ;  /* 0x000000ffff057224 */ /* 0x000fe400078e00ff */
[----:B0-----:R-:W-:-:S04]  /*00f0*/  IMAD.U32 R4, RZ, RZ, UR4 ;  /* 0x00000004ff047e24 */ /* 0x001fc8000f8e00ff */
[----:B------:R-:W-:-:S04]  /*0100*/  IMAD.WIDE.U32 R4, R9, UR4, R4 ;  /* 0x0000000409047c25 */ /* 0x000fc8000f8e0004 */
[----:B------:R-:W-:Y:S01]  /*0110*/  IMAD R5, R0, UR4, R5 ;  /* 0x0000000400057c24 */ /* 0x000fe2000f8e0205 */
[----:B------:R-:W-:Y:S02]  /*0120*/  ISETP.GE.U32.AND P0, PT, R2, R4, PT ;  /* 0x000000040200720c */ /* 0x000fe40003f06070 */
[----:B------:R-:W-:Y:S02]  /*0130*/  IADD3 R4, P1, PT, R9, 0x1, RZ ;  /* 0x0000000109047810 */ /* 0x000fe40007f3e0ff */
[----:B------:R-:W-:-:S03]  /*0140*/  ISETP.GE.U32.AND.EX P0, PT, R3, R5, PT, P0 ;  /* 0x000000050300720c */ /* 0x000fc60003f06100 */
[----:B------:R-:W-:-:S10]  /*0150*/  IMAD.X R5, RZ, RZ, R0, P1 ;  /* 0x000000ffff057224 */ /* 0x000fd400008e0600 */
[----:B------:R-:W-:Y:S05]  /*0160*/  @P0 EXIT ;  /* 0x000000000000094d */ /* 0x000fea0003800000 */
[----:B------:R-:W-:Y:S01]  /*0170*/  LOP3.LUT R0, R3, R5, RZ, 0xfc, !PT ;  /* 0x0000000503007212 */ /* 0x000fe200078efcff */
[----:B------:R-:W-:Y:S03]  /*0180*/  BSSY.RECONVERGENT B0, `(.L_x_1) ;  /* 0x0000027000007945 */ /* 0x000fe60003800200 */
[----:B------:R-:W-:-:S13]  /*0190*/  ISETP.NE.U32.AND P0, PT, R0, RZ, PT ;  /* 0x000000ff0000720c */ /* 0x000fda0003f05070 */
[----:B------:R-:W-:Y:S05]  /*01a0*/  @P0 BRA `(.L_x_2) ;  /* 0x00000000005c0947 */ /* 0x000fea0003800000 */
[----:B------:R-:W0:Y:S01]  /*01b0*/  I2F.U32.RP R0, R4 ;  /* 0x0000000400007306 */ /* 0x000e220000209000 */
[----:B------:R-:W-:-:S07]  /*01c0*/  ISETP.NE.U32.AND P2, PT, R4, RZ, PT ;  /* 0x000000ff0400720c */ /* 0x000fce0003f45070 */
[----:B0-----:R-:W0:Y:S02]  /*01d0*/  MUFU.RCP R0, R0 ;  /* 0x0000000000007308 */ /* 0x001e240000001000 */
[----:B0-----:R-:W-:-:S06]  /*01e0*/  VIADD R6, R0, 0xffffffe ;  /* 0x0ffffffe00067836 */ /* 0x001fcc0000000000 */
[----:B------:R0:W1:Y:S02]  /*01f0*/  F2I.FTZ.U32.TRUNC.NTZ R7, R6 ;  /* 0x0000000600077305 */ /* 0x000064000021f000 */
[----:B0-----:R-:W-:Y:S02]  /*0200*/  IMAD.MOV.U32 R6, RZ, RZ, RZ ;  /* 0x000000ffff067224 */ /* 0x001fe400078e00ff */
[----:B-1----:R-:W-:-:S04]  /*0210*/  IMAD.MOV R3, RZ, RZ, -R7 ;  /* 0x000000ffff037224 */ /* 0x002fc800078e0a07 */
[----:B------:R-:W-:-:S04]  /*0220*/  IMAD R3, R3, R4, RZ ;  /* 0x0000000403037224 */ /* 0x000fc800078e02ff */
[----:B------:R-:W-:-:S06]  /*0230*/  IMAD.HI.U32 R7, R7, R3, R6 ;  /* 0x0000000307077227 */ /* 0x000fcc00078e0006 */
[----:B------:R-:W-:-:S04]  /*0240*/  IMAD.HI.U32 R7, R7, R2, RZ ;  /* 0x0000000207077227 */ /* 0x000fc800078e00ff */
[----:B------:R-:W-:-:S04]  /*0250*/  IMAD.MOV R3, RZ, RZ, -R7 ;  /* 0x000000ffff037224 */ /* 0x000fc800078e0a07 */
[----:B------:R-:W-:-:S05]  /*0260*/  IMAD R3, R4, R3, R2 ;  /* 0x0000000304037224 */ /* 0x000fca00078e0202 */
[----:B------:R-:W-:-:S13]  /*0270*/  ISETP.GE.U32.AND P0, PT, R3, R4, PT ;  /* 0x000000040300720c */ /* 0x000fda0003f06070 */
[----:B------:R-:W-:Y:S02]  /*0280*/  @P0 IMAD.IADD R3, R3, 0x1, -R4 ;  /* 0x0000000103030824 */ /* 0x000fe400078e0a04 */
[----:B------:R-:W-:-:S03]  /*0290*/  @P0 VIADD R7, R7, 0x1 ;  /* 0x0000000107070836 */ /* 0x000fc60000000000 */
[----:B------:R-:W-:Y:S01]  /*02a0*/  ISETP.GE.U32.AND P1, PT, R3, R4, PT ;  /* 0x000000040300720c */ /* 0x000fe20003f26070 */
[----:B------:R-:W-:-:S12]  /*02b0*/  IMAD.MOV.U32 R3, RZ, RZ, RZ ;  /* 0x000000ffff037224 */ /* 0x000fd800078e00ff */
[----:B------:R-:W-:Y:S01]  /*02c0*/  @P1 VIADD R7, R7, 0x1 ;  /* 0x0000000107071836 */ /* 0x000fe20000000000 */
[----:B------:R-:W-:-:S04]  /*02d0*/  @!P2 LOP3.LUT R7, RZ, R4, RZ, 0x33, !PT ;  /* 0x00000004ff07a212 */ /* 0x000fc800078e33ff */
[----:B------:R-:W-:-:S05]  /*02e0*/  IADD3 R5, PT, PT, -R7, RZ, RZ ;  /* 0x000000ff07057210 */ /* 0x000fca0007ffe1ff */
[----:B------:R-:W-:Y:S02]  /*02f0*/  IMAD R5, R4, R5, R2 ;  /* 0x0000000504057224 */ /* 0x000fe400078e0202 */
[----:B------:R-:W-:Y:S01]  /*0300*/  IMAD.MOV.U32 R2, RZ, RZ, R7 ;  /* 0x000000ffff027224 */ /* 0x000fe200078e0007 */
[----:B------:R-:W-:Y:S06]  /*0310*/  BRA `(.L_x_3) ;  /* 0x0000000000347947 */ /* 0x000fec0003800000 */
.L_x_2:
[----:B------:R-:W-:Y:S01]  /*0320*/  IMAD.MOV.U32 R7, RZ, RZ, R2 ;  /* 0x000000ffff077224 */ /* 0x000fe200078e0002 */
[----:B------:R-:W-:Y:S01]  /*0330*/  MOV R6, 0x360 ;  /* 0x0000036000067802 */ /* 0x000fe20000000f00 */
[----:B------:R-:W-:-:S07]  /*0340*/  IMAD.MOV.U32 R0, RZ, RZ, R3 ;  /* 0x000000ffff007224 */ /* 0x000fce00078e0003 */
[----:B------:R-:W-:Y:S05]  /*0350*/  CALL.REL.NOINC `($__internal_0_$__cuda_sm20_div_u64) ;  /* 0x0000001000f87944 */ /* 0x000fea0003c00000 */
[----:B------:R-:W-:-:S05]  /*0360*/  IADD3 R7, P0, PT, RZ, -R9, RZ ;  /* 0x80000009ff077210 */ /* 0x000fca0007f1e0ff */
[----:B------:R-:W-:Y:S02]  /*0370*/  IMAD.X R11, RZ, RZ, ~R0, P0 ;  /* 0x000000ffff0b7224 */ /* 0x000fe400000e0e00 */
[----:B------:R-:W-:-:S04]  /*0380*/  IMAD.WIDE.U32 R2, R4, R7, R2 ;  /* 0x0000000704027225 */ /* 0x000fc800078e0002 */
[----:B------:R-:W-:-:S04]  /*0390*/  IMAD R6, R11, R4, RZ ;  /* 0x000000040b067224 */ /* 0x000fc800078e02ff */
[----:B------:R-:W-:Y:S02]  /*03a0*/  IMAD R7, R5, R7, R6 ;  /* 0x0000000705077224 */ /* 0x000fe400078e0206 */
[----:B------:R-:W-:Y:S02]  /*03b0*/  IMAD.MOV.U32 R5, RZ, RZ, R2 ;  /* 0x000000ffff057224 */ /* 0x000fe400078e0002 */
[----:B------:R-:W-:Y:S02]  /*03c0*/  IMAD.IADD R6, R3, 0x1, R7 ;  /* 0x0000000103067824 */ /* 0x000fe400078e0207 */
[----:B------:R-:W-:Y:S02]  /*03d0*/  IMAD.MOV.U32 R2, RZ, RZ, R9 ;  /* 0x000000ffff027224 */ /* 0x000fe400078e0009 */
[----:B------:R-:W-:-:S07]  /*03e0*/  IMAD.MOV.U32 R3, RZ, RZ, R0 ;  /* 0x000000ffff037224 */ /* 0x000fce00078e0000 */
.L_x_3:
[----:B------:R-:W-:Y:S05]  /*03f0*/  BSYNC.RECONVERGENT B0 ;  /* 0x0000000000007941 */ /* 0x000fea0003800200 */
.L_x_1:
[----:B------:R-:W0:Y:S02]  /*0400*/  LDCU UR4, c[0x0][0x388] ;  /* 0x00007100ff0477ac */ /* 0x000e240008000800 */
[----:B0-----:R-:W-:-:S13]  /*0410*/  ISETP.GE.U32.AND P0, PT, R2, UR4, PT ;  /* 0x0000000402007c0c */ /* 0x001fda000bf06070 */
[----:B------:R-:W-:Y:S05]  /*0420*/  @P0 EXIT ;  /* 0x000000000000094d */ /* 0x000fea0003800000 */
[----:B------:R-:W0:Y:S01]  /*0430*/  LDCU.64 UR6, c[0x0][0x380] ;  /* 0x00007000ff0677ac */ /* 0x000e220008000a00 */
[C---:B------:R-:W-:Y:S01]  /*0440*/  IMAD.SHL.U32 R0, R2.reuse, 0x8, RZ ;  /* 0x0000000802007824 */ /* 0x040fe200078e00ff */
[----:B------:R-:W-:Y:S01]  /*0450*/  SHF.L.U64.HI R3, R2, 0x3, R3 ;  /* 0x0000000302037819 */ /* 0x000fe20000010203 */
[----:B------:R-:W1:Y:S03]  /*0460*/  LDCU.64 UR4, c[0x0][0x358] ;  /* 0x00006b00ff0477ac */ /* 0x000e660008000a00 */
[----:B------:R-:W-:Y:S02]  /*0470*/  LOP3.LUT R2, R0, 0xfffffff8, RZ, 0xc0, !PT ;  /* 0xfffffff800027812 */ /* 0x000fe400078ec0ff */
[----:B------:R-:W-:Y:S02]  /*0480*/  LOP3.LUT R0, R3, 0x7, RZ, 0xc0, !PT ;  /* 0x0000000703007812 */ /* 0x000fe400078ec0ff */
[----:B0-----:R-:W-:-:S04]  /*0490*/  IADD3 R2, P0, PT, R2, UR6, RZ ;  /* 0x0000000602027c10 */ /* 0x001fc8000ff1e0ff */
[----:B------:R-:W-:Y:S01]  /*04a0*/  IADD3.X R3, PT, PT, R0, UR7, RZ, P0, !PT ;  /* 0x0000000700037c10 */ /* 0x000fe200087fe4ff */
[----:B------:R-:W0:Y:S04]  /*04b0*/  LDCU.64 UR6, c[0x0][0x390] ;  /* 0x00007200ff0677ac */ /* 0x000e280008000a00 */
[----:B-1----:R-:W2:Y:S01]  /*04c0*/  LDG.E.64.CONSTANT R10, desc[UR4][R2.64] ;  /* 0x00000004020a7981 */ /* 0x002ea2000c1e9b00 */
[----:B0-----:R-:W-:-:S04]  /*04d0*/  IMAD R6, R6, UR6, RZ ;  /* 0x0000000606067c24 */ /* 0x001fc8000f8e02ff */
[C---:B------:R-:W-:Y:S02]  /*04e0*/  IMAD R13, R5.reuse, UR7, R6 ;  /* 0x00000007050d7c24 */ /* 0x040fe4000f8e0206 */
[----:B--2---:R-:W-:-:S04]  /*04f0*/  IMAD.WIDE.U32 R10, R5, UR6, R10 ;  /* 0x00000006050a7c25 */ /* 0x004fc8000f8e000a */
[----:B------:R-:W-:Y:S01]  /*0500*/  IMAD.IADD R13, R11, 0x1, R13 ;  /* 0x000000010b0d7824 */ /* 0x000fe200078e020d */
[----:B------:R-:W-:-:S04]  /*0510*/  ISETP.GT.U32.AND P0, PT, R10, -0x1, PT ;  /* 0xffffffff0a00780c */ /* 0x000fc80003f04070 */
[----:B------:R-:W-:-:S13]  /*0520*/  ISETP.GT.U32.AND.EX P0, PT, R13, 0xffff, PT, P0 ;  /* 0x0000ffff0d00780c */ /* 0x000fda0003f04100 */
[----:B------:R-:W-:Y:S05]  /*0530*/  @P0 EXIT ;  /* 0x000000000000094d */ /* 0x000fea0003800000 */
[----:B------:R-:W0:Y:S01]  /*0540*/  LDC.64 R14, c[0x0][0x398] ;  /* 0x0000e600ff0e7b82 */ /* 0x000e220000000a00 */
[----:B------:R-:W-:Y:S02]  /*0550*/  HFMA2 R17, -RZ, RZ, 0, 0 ;  /* 0x00000000ff117431 */ /* 0x000fe400000001ff */
[----:B------:R-:W-:Y:S02]  /*0560*/  IMAD.MOV.U32 R16, RZ, RZ, 0xb ;  /* 0x0000000bff107424 */ /* 0x000fe400078e00ff */
[C---:B0-----:R-:W-:Y:S02]  /*0570*/  IMAD R23, R15.reuse, 0x5f24f, RZ ;  /* 0x0005f24f0f177824 */ /* 0x041fe400078e02ff */
[C---:B------:R-:W-:Y:S02]  /*0580*/  IMAD R25, R14.reuse, 0x4c1906, RZ ;  /* 0x004c19060e197824 */ /* 0x040fe400078e02ff */
[----:B------:R-:W-:Y:S01]  /*0590*/  IMAD R3, R15, R15, RZ ;  /* 0x0000000f0f037224 */ /* 0x000fe200078e02ff */
[----:B------:R-:W-:Y:S01]  /*05a0*/  IADD3 R18, P0, PT, R23, R10, RZ ;  /* 0x0000000a17127210 */ /* 0x000fe20007f1e0ff */
[----:B------:R-:W-:-:S02]  /*05b0*/  IMAD R9, R14, 0x5ac0db, RZ ;  /* 0x005ac0db0e097824 */ /* 0x000fc400078e02ff */
[----:B------:R-:W-:Y:S01]  /*05c0*/  IMAD R8, R25, R14, RZ ;  /* 0x0000000e19087224 */ /* 0x000fe200078e02ff */
[----:B------:R-:W-:Y:S02]  /*05d0*/  LEA.HI.X.SX32 R19, R23, R13, 0x1, P0 ;  /* 0x0000000d17137211 */ /* 0x000fe400000f0eff */
[----:B------:R-:W-:Y:S01]  /*05e0*/  SHF.R.S32.HI R7, RZ, 0x1f, R9 ;  /* 0x0000001fff077819 */ /* 0x000fe20000011409 */
[----:B------:R-:W-:-:S03]  /*05f0*/  IMAD.WIDE.U32 R18, R3, 0x4307a7, R18 ;  /* 0x004307a703127825 */ /* 0x000fc600078e0012 */
[----:B------:R-:W-:-:S04]  /*0600*/  IADD3 R5, P0, P1, R8, R18, R9 ;  /* 0x0000001208057210 */ /* 0x000fc8000791e009 */
[----:B------:R-:W-:Y:S02]  /*0610*/  IADD3.X R0, PT, PT, RZ, R19, R7, P0, P1 ;  /* 0x00000013ff007210 */ /* 0x000fe400007e2407 */
[----:B------:R-:W-:Y:S02]  /*0620*/  LOP3.LUT R5, R5, 0xe434e432, RZ, 0x3c, !PT ;  /* 0xe434e43205057812 */ /* 0x000fe400078e3cff */
[----:B------:R-:W-:-:S03]  /*0630*/  LOP3.LUT R0, R0, 0x5, RZ, 0x3c, !PT ;  /* 0x0000000500007812 */ /* 0x000fc600078e3cff */
[----:B------:R-:W-:-:S04]  /*0640*/  IMAD.WIDE.U32 R2, R5, -0x21131993, R16 ;  /* 0xdeece66d05027825 */ /* 0x000fc800078e0010 */
[----:B------:R-:W-:-:S04]  /*0650*/  IMAD R0, R0, -0x21131993, RZ ;  /* 0xdeece66d00007824 */ /* 0x000fc800078e02ff */
[----:B------:R-:W-:-:S04]  /*0660*/  IMAD R5, R5, 0x5, R0 ;  /* 0x0000000505057824 */ /* 0x000fc800078e0200 */
[----:B------:R-:W-:-:S05]  /*0670*/  IMAD.IADD R3, R3, 0x1, R5 ;  /* 0x0000000103037824 */ /* 0x000fca00078e0205 */
[----:B------:R-:W-:-:S04]  /*0680*/  SHF.R.U64 R0, R2, 0x11, R3 ;  /* 0x0000001102007819 */ /* 0x000fc80000001203 */
[----:B------:R-:W-:-:S05]  /*0690*/  LOP3.LUT R0, R0, 0x7fffffff, RZ, 0xc0, !PT ;  /* 0x7fffffff00007812 */ /* 0x000fca00078ec0ff */
[----:B------:R-:W-:-:S05]  /*06a0*/  IMAD R0, R0, -0x33333333, RZ ;  /* 0xcccccccd00007824 */ /* 0x000fca00078e02ff */
[----:B------:R-:W-:-:S04]  /*06b0*/  SHF.L.W.U32.HI R0, R0, 0x1f, R0 ;  /* 0x0000001f00007819 */ /* 0x000fc80000010e00 */
[----:B------:R-:W-:-:S13]  /*06c0*/  ISETP.GT.U32.AND P0, PT, R0, 0x19999999, PT ;  /* 0x199999990000780c */ /* 0x000fda0003f04070 */
[----:B------:R-:W-:Y:S05]  /*06d0*/  @P0 EXIT ;  /* 0x000000000000094d */ /* 0x000fea0003800000 */
[----:B------:R-:W-:Y:S02]  /*06e0*/  VIADD R5, R25, 0x4c1906 ;  /* 0x004c190619057836 */ /* 0x000fe40000000000 */
[----:B------:R-:W-:Y:S02]  /*06f0*/  VIADD R6, R9, 0x5ac0db ;  /* 0x005ac0db09067836 */ /* 0x000fe40000000000 */
[----:B------:R-:W-:-:S03]  /*0700*/  IMAD R5, R5, R14, R5 ;  /* 0x0000000e05057224 */ /* 0x000fc600078e0205 */
[--C-:B------:R-:W-:Y:S02]  /*0710*/  SHF.R.S32.HI R4, RZ, 0x1f, R6.reuse ;  /* 0x0000001fff047819 */ /* 0x100fe40000011406 */
        /* <DEDUP_REMOVED lines=16> */
[----:B------:R-:W-:Y:S02]  /*0820*/  VIADD R3, R9, 0xb581b6 ;  /* 0x00b581b609037836 */ /* 0x000fe40000000000 */
[----:B------:R-:W-:-:S03]  /*0830*/  IMAD R2, R2, R21, RZ ;  /* 0x0000001502027224 */ /* 0x000fc600078e02ff */
[--C-:B------:R-:W-:Y:S02]  /*0840*/  SHF.R.S32.HI R0, RZ, 0x1f, R3.reuse ;  /* 0x0000001fff007819 */ /* 0x100fe40000011403 */
[----:B------:R-:W-:-:S04]  /*0850*/  IADD3 R27, P0, P1, R2, R18, R3 ;  /* 0x00000012021b7210 */ /* 0x000fc8000791e003 */
[----:B------:R-:W-:Y:S02]  /*0860*/  IADD3.X R20, PT, PT, RZ, R19, R0, P0, P1 ;  /* 0x00000013ff147210 */ /* 0x000fe400007e2400 */
[----:B------:R-:W-:Y:S02]  /*0870*/  LOP3.LUT R27, R27, 0xe434e432, RZ, 0x3c, !PT ;  /* 0xe434e4321b1b7812 */ /* 0x000fe400078e3cff */
[----:B------:R-:W-:-:S05]  /*0880*/  LOP3.LUT R20, R20, 0x5, RZ, 0x3c, !PT ;  /* 0x0000000514147812 */ /* 0x000fca00078e3cff */
[----:B------:R-:W-:Y:S02]  /*0890*/  IMAD R22, R20, -0x21131993, RZ ;  /* 0xdeece66d14167824 */ /* 0x000fe400078e02ff */
[----:B------:R-:W-:-:S04]  /*08a0*/  IMAD.WIDE.U32 R20, R27, -0x21131993, R16 ;  /* 0xdeece66d1b147825 */ /* 0x000fc800078e0010 */
        /* <DEDUP_REMOVED lines=27> */
[----:B------:R-:W-:Y:S01]  /*0a60*/  IADD3 R19, PT, PT, R23, 0x5f24f, RZ ;  /* 0x0005f24f17137810 */ /* 0x000fe20007ffe0ff */
[----:B------:R-:W-:-:S03]  /*0a70*/  IMAD R20, R15, R15, R15 ;  /* 0x0000000f0f147224 */ /* 0x000fc600078e020f */
[----:B------:R-:W-:Y:S01]  /*0a80*/  IADD3 R18, P0, PT, R19, R10, RZ ;  /* 0x0000000a13127210 */ /* 0x000fe20007f1e0ff */
[----:B------:R-:W-:-:S03]  /*0a90*/  IMAD.X R21, R20, 0x1, R15, PT ;  /* 0x0000000114157824 */ /* 0x000fc600038e060f */
[----:B------:R-:W-:-:S03]  /*0aa0*/  LEA.HI.X.SX32 R19, R19, R13, 0x1, P0 ;  /* 0x0000000d13137211 */ /* 0x000fc600000f0eff */
[----:B------:R-:W-:-:S03]  /*0ab0*/  IMAD.WIDE.U32 R18, R21, 0x4307a7, R18 ;  /* 0x004307a715127825 */ /* 0x000fc600078e0012 */
[----:B------:R-:W-:-:S04]  /*0ac0*/  IADD3 R21, P0, P1, R8, R18, R9 ;  /* 0x0000001208157210 */ /* 0x000fc8000791e009 */
[----:B------:R-:W-:Y:S02]  /*0ad0*/  IADD3.X R20, PT, PT, RZ, R19, R7, P0, P1 ;  /* 0x00000013ff147210 */ /* 0x000fe400007e2407 */
[----:B------:R-:W-:Y:S02]  /*0ae0*/  LOP3.LUT R21, R21, 0xe434e432, RZ, 0x3c, !PT ;  /* 0xe434e43215157812 */ /* 0x000fe400078e3cff */
[----:B------:R-:W-:-:S05]  /*0af0*/  LOP3.LUT R20, R20, 0x5, RZ, 0x3c, !PT ;  /* 0x0000000514147812 */ /* 0x000fca00078e3cff */
[----:B------:R-:W-:-:S04]  /*0b00*/  IMAD R20, R20, -0x21131993, RZ ;  /* 0xdeece66d14147824 */ /* 0x000fc800078e02ff */
[C---:B------:R-:W-:Y:S02]  /*0b10*/  IMAD R29, R21.reuse, 0x5, R20 ;  /* 0x00000005151d7824 */ /* 0x040fe400078e0214 */
[----:B------:R-:W-:-:S04]  /*0b20*/  IMAD.WIDE.U32 R20, R21, -0x21131993, R16 ;  /* 0xdeece66d15147825 */ /* 0x000fc800078e0010 */
[----:B------:R-:W-:-:S05]  /*0b30*/  IMAD.IADD R21, R21, 0x1, R29 ;  /* 0x0000000115157824 */ /* 0x000fca00078e021d */
[----:B------:R-:W-:-:S04]  /*0b40*/  SHF.R.U64 R20, R20, 0x11, R21 ;  /* 0x0000001114147819 */ /* 0x000fc80000001215 */
[----:B------:R-:W-:-:S05]  /*0b50*/  LOP3.LUT R20, R20, 0x7fffffff, RZ, 0xc0, !PT ;  /* 0x7fffffff14147812 */ /* 0x000fca00078ec0ff */
[----:B------:R-:W-:-:S05]  /*0b60*/  IMAD R20, R20, -0x33333333, RZ ;  /* 0xcccccccd14147824 */ /* 0x000fca00078e02ff */
[----:B------:R-:W-:-:S04]  /*0b70*/  SHF.L.W.U32.HI R20, R20, 0x1f, R20 ;  /* 0x0000001f14147819 */ /* 0x000fc80000010e14 */
[----:B------:R-:W-:-:S13]  /*0b80*/  ISETP.GT.U32.AND P0, PT, R20, 0x19999999, PT ;  /* 0x199999991400780c */ /* 0x000fda0003f04070 */
[----:B------:R-:W-:Y:S05]  /*0b90*/  @P0 EXIT ;  /* 0x000000000000094d */ /* 0x000fea0003800000 */
        /* <DEDUP_REMOVED lines=43> */
[----:B------:R-:W-:-:S03]  /*0e50*/  VIADD R20, R15, 0x2 ;  /* 0x000000020f147836 */ /* 0x000fc60000000000 */
[----:B------:R-:W-:Y:S01]  /*0e60*/  IADD3 R18, P0, PT, R19, R10, RZ ;  /* 0x0000000a13127210 */ /* 0x000fe20007f1e0ff */
[----:B------:R-:W-:-:S03]  /*0e70*/  IMAD R21, R20, R20, RZ ;  /* 0x0000001414157224 */ /* 0x000fc600078e02ff */
        /* <DEDUP_REMOVED lines=58> */
[----:B------:R-:W-:Y:S01]  /*1220*/  VIADD R23, R23, 0x11d6ed ;  /* 0x0011d6ed17177836 */ /* 0x000fe20000000000 */
[----:B------:R-:W-:-:S04]  /*1230*/  IADD3 R15, PT, PT, R15, 0x3, RZ ;  /* 0x000000030f0f7810 */ /* 0x000fc80007ffe0ff */
        /* <DEDUP_REMOVED lines=60> */
[----:B------:R-:W0:Y:S01]  /*1600*/  S2R R5, SR_LANEID ;  /* 0x0000000000057919 */ /* 0x000e220000000000 */
[----:B------:R-:W-:Y:S01]  /*1610*/  VOTEU.ANY UR6, UPT, PT ;  /* 0x0000000000067886 */ /* 0x000fe200038e0100 */
[----:B------:R-:W1:Y:S01]  /*1620*/  LDC.64 R2, c[0x0][0x3a8] ;  /* 0x0000ea00ff027b82 */ /* 0x000e620000000a00 */
[----:B------:R-:W0:Y:S08]  /*1630*/  FLO.U32 R0, UR6 ;  /* 0x0000000600007d00 */ /* 0x000e3000080e0000 */
[----:B------:R-:W1:Y:S01]  /*1640*/  POPC R7, UR6 ;  /* 0x0000000600077d09 */ /* 0x000e620008000000 */
[----:B0-----:R-:W-:-:S13]  /*1650*/  ISETP.EQ.U32.AND P0, PT, R0, R5, PT ;  /* 0x000000050000720c */ /* 0x001fda0003f02070 */
[----:B-1----:R-:W2:Y:S01]  /*1660*/  @P0 ATOMG.E.ADD.STRONG.GPU PT, R3, desc[UR4][R2.64], R7 ;  /* 0x80000007020309a8 */ /* 0x002ea200081ef104 */
[----:B------:R-:W0:Y:S02]  /*1670*/  S2R R4, SR_LTMASK ;  /* 0x0000000000047919 */ /* 0x000e240000003900 */
[----:B0-----:R-:W-:Y:S01]  /*1680*/  LOP3.LUT R4, R4, UR6, RZ, 0xc0, !PT ;  /* 0x0000000604047c12 */ /* 0x001fe2000f8ec0ff */
[----:B------:R-:W0:Y:S05]  /*1690*/  LDCU UR6, c[0x0][0x3b0] ;  /* 0x00007600ff0677ac */ /* 0x000e2a0008000800 */
[----:B------:R-:W1:Y:S01]  /*16a0*/  POPC R4, R4 ;  /* 0x0000000400047309 */ /* 0x000e620000000000 */
[----:B--2---:R-:W1:Y:S02]  /*16b0*/  SHFL.IDX PT, R5, R3, R0, 0x1f ;  /* 0x00001f0003057589 */ /* 0x004e6400000e0000 */
[----:B-1----:R-:W-:-:S05]  /*16c0*/  IMAD.IADD R5, R5, 0x1, R4 ;  /* 0x0000000105057824 */ /* 0x002fca00078e0204 */
[----:B0-----:R-:W-:-:S13]  /*16d0*/  ISETP.GE.U32.AND P0, PT, R5, UR6, PT ;  /* 0x0000000605007c0c */ /* 0x001fda000bf06070 */
[----:B------:R-:W-:Y:S05]  /*16e0*/  @P0 EXIT ;  /* 0x000000000000094d */ /* 0x000fea0003800000 */
[----:B------:R-:W0:Y:S01]  /*16f0*/  LDC.64 R2, c[0x0][0x3a0] ;  /* 0x0000e800ff027b82 */ /* 0x000e220000000a00 */
[----:B------:R-:W-:Y:S02]  /*1700*/  IMAD.MOV.U32 R12, RZ, RZ, R10 ;  /* 0x000000ffff0c7224 */ /* 0x000fe400078e000a */
[----:B0-----:R-:W-:-:S05]  /*1710*/  IMAD.WIDE.U32 R2, R5, 0x8, R2 ;  /* 0x0000000805027825 */ /* 0x001fca00078e0002 */
[----:B------:R-:W-:Y:S01]  /*1720*/  STG.E.64 desc[UR4][R2.64], R12 ;  /* 0x0000000c02007986 */ /* 0x000fe2000c101b04 */
[----:B------:R-:W-:Y:S05]  /*1730*/  EXIT ;  /* 0x000000000000794d */ /* 0x000fea0003800000 */
        .weak           $__internal_0_$__cuda_sm20_div_u64
        .type           $__internal_0_$__cuda_sm20_div_u64,@function
        .size           $__internal_0_$__cuda_sm20_div_u64,(.L_x_10 - $__internal_0_$__cuda_sm20_div_u64)
$__internal_0_$__cuda_sm20_div_u64:
[----:B------:R-:W-:Y:S02]  /*1740*/  IMAD.MOV.U32 R12, RZ, RZ, R4 ;  /* 0x000000ffff0c7224 */ /* 0x000fe400078e0004 */
[----:B------:R-:W-:-:S04]  /*1750*/  IMAD.MOV.U32 R13, RZ, RZ, R5 ;  /* 0x000000ffff0d7224 */ /* 0x000fc800078e0005 */
[----:B------:R-:W0:Y:S08]  /*1760*/  I2F.U64.RP R12, R12 ;  /* 0x0000000c000c7312 */ /* 0x000e300000309000 */
[----:B0-----:R-:W0:Y:S02]  /*1770*/  MUFU.RCP R8, R12 ;  /* 0x0000000c00087308 */ /* 0x001e240000001000 */
[----:B0-----:R-:W-:-:S06]  /*1780*/  VIADD R8, R8, 0x1ffffffe ;  /* 0x1ffffffe08087836 */ /* 0x001fcc0000000000 */
[----:B------:R-:W0:Y:S02]  /*1790*/  F2I.U64.TRUNC R8, R8 ;  /* 0x0000000800087311 */ /* 0x000e24000020d800 */
[----:B0-----:R-:W-:-:S04]  /*17a0*/  IMAD.WIDE.U32 R10, R8, R4, RZ ;  /* 0x00000004080a7225 */ /* 0x001fc800078e00ff */
[----:B------:R-:W-:Y:S01]  /*17b0*/  IMAD R11, R8, R5, R11 ;  /* 0x00000005080b7224 */ /* 0x000fe200078e020b */
[----:B------:R-:W-:-:S03]  /*17c0*/  IADD3 R15, P0, PT, RZ, -R10, RZ ;  /* 0x8000000aff0f7210 */ /* 0x000fc60007f1e0ff */
[----:B------:R-:W-:Y:S02]  /*17d0*/  IMAD R11, R9, R4, R11 ;  /* 0x00000004090b7224 */ /* 0x000fe400078e020b */
[----:B------:R-:W-:-:S04]  /*17e0*/  IMAD.HI.U32 R10, R8, R15, RZ ;  /* 0x0000000f080a7227 */ /* 0x000fc800078e00ff */
[----:B------:R-:W-:Y:S02]  /*17f0*/  IMAD.X R17, RZ, RZ, ~R11, P0 ;  /* 0x000000ffff117224 */ /* 0x000fe400000e0e0b */
[----:B------:R-:W-:Y:S02]  /*1800*/  IMAD.MOV.U32 R11, RZ, RZ, R8 ;  /* 0x000000ffff0b7224 */ /* 0x000fe400078e0008 */
[-C--:B------:R-:W-:Y:S02]  /*1810*/  IMAD R13, R9, R17.reuse, RZ ;  /* 0x00000011090d7224 */ /* 0x080fe400078e02ff */
[----:B------:R-:W-:-:S04]  /*1820*/  IMAD.WIDE.U32 R10, P0, R8, R17, R10 ;  /* 0x00000011080a7225 */ /* 0x000fc8000780000a */
[----:B------:R-:W-:-:S04]  /*1830*/  IMAD.HI.U32 R17, R9, R17, RZ ;  /* 0x0000001109117227 */ /* 0x000fc800078e00ff */
[----:B------:R-:W-:-:S05]  /*1840*/  IMAD.HI.U32 R10, P1, R9, R15, R10 ;  /* 0x0000000f090a7227 */ /* 0x000fca000782000a */
[----:B------:R-:W-:Y:S02]  /*1850*/  IADD3 R11, P2, PT, R13, R10, RZ ;  /* 0x0000000a0d0b7210 */ /* 0x000fe40007f5e0ff */
[----:B------:R-:W-:-:S03]  /*1860*/  IADD3.X R10, PT, PT, R17, R9, RZ, P0, !PT ;  /* 0x00000009110a7210 */ /* 0x000fc600007fe4ff */
[----:B------:R-:W-:Y:S01]  /*1870*/  IMAD.WIDE.U32 R8, R11, R4, RZ ;  /* 0x000000040b087225 */ /* 0x000fe200078e00ff */
[----:B------:R-:W-:-:S03]  /*1880*/  IADD3.X R13, PT, PT, RZ, RZ, R10, P2, P1 ;  /* 0x000000ffff0d7210 */ /* 0x000fc600017e240a */
[----:B------:R-:W-:Y:S01]  /*1890*/  IMAD R9, R11, R5, R9 ;  /* 0x000000050b097224 */ /* 0x000fe200078e0209 */
[----:B------:R-:W-:-:S03]  /*18a0*/  IADD3 R15, P0, PT, RZ, -R8, RZ ;  /* 0x80000008ff0f7210 */ /* 0x000fc60007f1e0ff */
[----:B------:R-:W-:Y:S02]  /*18b0*/  IMAD R9, R13, R4, R9 ;  /* 0x000000040d097224 */ /* 0x000fe400078e0209 */
[----:B------:R-:W-:-:S04]  /*18c0*/  IMAD.HI.U32 R10, R11, R15, RZ ;  /* 0x0000000f0b0a7227 */ /* 0x000fc800078e00ff */
[----:B------:R-:W-:Y:S02]  /*18d0*/  IMAD.X R8, RZ, RZ, ~R9, P0 ;  /* 0x000000ffff087224 */ /* 0x000fe400000e0e09 */
[----:B------:R-:W-:Y:S02]  /*18e0*/  IMAD.MOV.U32 R9, RZ, RZ, RZ ;  /* 0x000000ffff097224 */ /* 0x000fe400078e00ff */
[----:B------:R-:W-:-:S04]  /*18f0*/  IMAD.WIDE.U32 R10, P0, R11, R8, R10 ;  /* 0x000000080b0a7225 */ /* 0x000fc8000780000a */
[C---:B------:R-:W-:Y:S02]  /*1900*/  IMAD R12, R13.reuse, R8, RZ ;  /* 0x000000080d0c7224 */ /* 0x040fe400078e02ff */
[----:B------:R-:W-:-:S04]  /*1910*/  IMAD.HI.U32 R11, P1, R13, R15, R10 ;  /* 0x0000000f0d0b7227 */ /* 0x000fc8000782000a */
[----:B------:R-:W-:Y:S01]  /*1920*/  IMAD.HI.U32 R8, R13, R8, RZ ;  /* 0x000000080d087227 */ /* 0x000fe200078e00ff */
[----:B------:R-:W-:-:S03]  /*1930*/  IADD3 R11, P2, PT, R12, R11, RZ ;  /* 0x0000000b0c0b7210 */ /* 0x000fc60007f5e0ff */
[----:B------:R-:W-:Y:S02]  /*1940*/  IMAD.X R13, R8, 0x1, R13, P0 ;  /* 0x00000001080d7824 */ /* 0x000fe400000e060d */
[----:B------:R-:W-:-:S03]  /*1950*/  IMAD.HI.U32 R8, R11, R7, RZ ;  /* 0x000000070b087227 */ /* 0x000fc600078e00ff */
[----:B------:R-:W-:Y:S01]  /*1960*/  IADD3.X R13, PT, PT, RZ, RZ, R13, P2, P1 ;  /* 0x000000ffff0d7210 */ /* 0x000fe200017e240d */
[----:B------:R-:W-:-:S04]  /*1970*/  IMAD.WIDE.U32 R8, R11, R0, R8 ;  /* 0x000000000b087225 */ /* 0x000fc800078e0008 */
[C---:B------:R-:W-:Y:S02]  /*1980*/  IMAD R11, R13.reuse, R0, RZ ;  /* 0x000000000d0b7224 */ /* 0x040fe400078e02ff */
[----:B------:R-:W-:-:S04]  /*1990*/  IMAD.HI.U32 R8, P0, R13, R7, R8 ;  /* 0x000000070d087227 */ /* 0x000fc80007800008 */
[----:B------:R-:W-:Y:S01]  /*19a0*/  IMAD.HI.U32 R10, R13, R0, RZ ;  /* 0x000000000d0a7227 */ /* 0x000fe200078e00ff */
[----:B------:R-:W-:-:S03]  /*19b0*/  IADD3 R11, P1, PT, R11, R8, RZ ;  /* 0x000000080b0b7210 */ /* 0x000fc60007f3e0ff */
[----:B------:R-:W-:Y:S02]  /*19c0*/  IMAD.X R10, RZ, RZ, R10, P0 ;  /* 0x000000ffff0a7224 */ /* 0x000fe400000e060a */
[----:B------:R-:W-:-:S04]  /*19d0*/  IMAD.WIDE.U32 R8, R11, R4, RZ ;  /* 0x000000040b087225 */ /* 0x000fc800078e00ff */
[----:B------:R-:W-:Y:S01]  /*19e0*/  IMAD.X R13, RZ, RZ, R10, P1 ;  /* 0x000000ffff0d7224 */ /* 0x000fe200008e060a */
[----:B------:R-:W-:Y:S01]  /*19f0*/  IADD3 R15, P1, PT, -R8, R7, RZ ;  /* 0x00000007080f7210 */ /* 0x000fe20007f3e1ff */
[----:B------:R-:W-:-:S03]  /*1a00*/  IMAD R9, R11, R5, R9 ;  /* 0x000000050b097224 */ /* 0x000fc600078e0209 */
[-C--:B------:R-:W-:Y:S01]  /*1a10*/  ISETP.GE.U32.AND P0, PT, R15, R4.reuse, PT ;  /* 0x000000040f00720c */ /* 0x080fe20003f06070 */
[----:B------:R-:W-:Y:S01]  /*1a20*/  IMAD R9, R13, R4, R9 ;  /* 0x000000040d097224 */ /* 0x000fe200078e0209 */
[----:B------:R-:W-:-:S03]  /*1a30*/  IADD3 R7, P2, PT, -R4, R15, RZ ;  /* 0x0000000f04077210 */ /* 0x000fc60007f5e1ff */
[----:B------:R-:W-:Y:S01]  /*1a40*/  IMAD.X R12, R0, 0x1, ~R9, P1 ;  /* 0x00000001000c7824 */ /* 0x000fe200008e0e09 */
[----:B------:R-:W-:-:S03]  /*1a50*/  IADD3 R8, P1, PT, R11, 0x1, RZ ;  /* 0x000000010b087810 */ /* 0x000fc60007f3e0ff */
[C---:B------:R-:W-:Y:S01]  /*1a60*/  IMAD.X R10, R12.reuse, 0x1, ~R5, P2 ;  /* 0x000000010c0a7824 */ /* 0x040fe200010e0e05 */
[----:B------:R-:W-:Y:S01]  /*1a70*/  ISETP.GE.U32.AND.EX P0, PT, R12, R5, PT, P0 ;  /* 0x000000050c00720c */ /* 0x000fe20003f06100 */
[----:B------:R-:W-:Y:S01]  /*1a80*/  IMAD.X R0, RZ, RZ, R13, P1 ;  /* 0x000000ffff007224 */ /* 0x000fe200008e060d */
[----:B------:R-:W-:Y:S02]  /*1a90*/  ISETP.NE.U32.AND P1, PT, R4, RZ, PT ;  /* 0x000000ff0400720c */ /* 0x000fe40003f25070 */
[----:B------:R-:W-:Y:S02]  /*1aa0*/  SEL R8, R8, R11, P0 ;  /* 0x0000000b08087207 */ /* 0x000fe40000000000 */
[----:B------:R-:W-:Y:S02]  /*1ab0*/  SEL R7, R7, R15, P0 ;  /* 0x0000000f07077207 */ /* 0x000fe40000000000 */
[----:B------:R-:W-:Y:S02]  /*1ac0*/  SEL R13, R0, R13, P0 ;  /* 0x0000000d000d7207 */ /* 0x000fe40000000000 */
[----:B------:R-:W-:-:S02]  /*1ad0*/  IADD3 R9, P2, PT, R8, 0x1, RZ ;  /* 0x0000000108097810 */ /* 0x000fc40007f5e0ff */
[----:B------:R-:W-:Y:S02]  /*1ae0*/  SEL R10, R10, R12, P0 ;  /* 0x0000000c0a0a7207 */ /* 0x000fe40000000000 */
[----:B------:R-:W-:Y:S01]  /*1af0*/  ISETP.GE.U32.AND P0, PT, R7, R4, PT ;  /* 0x000000040700720c */ /* 0x000fe20003f06070 */
[----:B------:R-:W-:Y:S01]  /*1b00*/  IMAD.X R0, RZ, RZ, R13, P2 ;  /* 0x000000ffff007224 */ /* 0x000fe200010e060d */
[----:B------:R-:W-:Y:S01]  /*1b10*/  ISETP.NE.AND.EX P1, PT, R5, RZ, PT, P1 ;  /* 0x000000ff0500720c */ /* 0x000fe20003f25310 */
[----:B------:R-:W-:Y:S01]  /*1b20*/  IMAD.MOV.U32 R7, RZ, RZ, 0x0 ;  /* 0x00000000ff077424 */ /* 0x000fe200078e00ff */
[----:B------:R-:W-:-:S04]  /*1b30*/  ISETP.GE.U32.AND.EX P0, PT, R10, R5, PT, P0 ;  /* 0x000000050a00720c */ /* 0x000fc80003f06100 */
[----:B------:R-:W-:Y:S02]  /*1b40*/  SEL R9, R9, R8, P0 ;  /* 0x0000000809097207 */ /* 0x000fe40000000000 */
[----:B------:R-:W-:Y:S02]  /*1b50*/  SEL R0, R0, R13, P0 ;  /* 0x0000000d00007207 */ /* 0x000fe40000000000 */
[----:B------:R-:W-:Y:S02]  /*1b60*/  SEL R9, R9, 0xffffffff, P1 ;  /* 0xffffffff09097807 */ /* 0x000fe40000800000 */
[----:B------:R-:W-:Y:S01]  /*1b70*/  SEL R0, R0, 0xffffffff, P1 ;  /* 0xffffffff00007807 */ /* 0x000fe20000800000 */
[----:B------:R-:W-:Y:S06]  /*1b80*/  RET.REL.NODEC R6 `(_Z23generateSeedsWithStridePKmjmiiPmPjj) ;  /* 0xffffffe4061c7950 */ /* 0x000fec0003c3ffff */
.L_x_4:
        /* <DEDUP_REMOVED lines=15> */
.L_x_10:


//--------------------- .text._Z19enumerateSingleRootmiiPmPjjmm --------------------------
	.section	.text._Z19enumerateSingleRootmiiPmPjjmm,"ax",@progbits
	.align	128
        .global         _Z19enumerateSingleRootmiiPmPjjmm
        .type           _Z19enumerateSingleRootmiiPmPjjmm,@function
        .size           _Z19enumerateSingleRootmiiPmPjjmm,(.L_x_13 - _Z19enumerateSingleRootmiiPmPjjmm)
        .other          _Z19enumerateSingleRootmiiPmPjjmm,@"STO_CUDA_ENTRY STV_DEFAULT"
_Z19enumerateSingleRootmiiPmPjjmm:
.text._Z19enumerateSingleRootmiiPmPjjmm:
[----:B------:R-:W-:Y:S01]  /*0000*/  LDC R1, c[0x0][0x37c] ;  /* 0x0000df00ff017b82 */ /* 0x000fe20000000800 */
[----:B------:R-:W0:Y:S07]  /*0010*/  S2R R2, SR_TID.X ;  /* 0x0000000000027919 */ /* 0x000e2e0000002100 */
[----:B------:R-:W0:Y:S01]  /*0020*/  S2UR UR4, SR_CTAID.X ;  /* 0x00000000000479c3 */ /* 0x000e220000002500 */
[----:B------:R-:W1:Y:S01]  /*0030*/  LDCU.64 UR6, c[0x0][0x3b0] ;  /* 0x00007600ff0677ac */ /* 0x000e620008000a00 */
[----:B------:R-:W-:-:S06]  /*0040*/  IMAD.MOV.U32 R3, RZ, RZ, RZ ;  /* 0x000000ffff037224 */ /* 0x000fcc00078e00ff */
[----:B------:R-:W0:Y:S02]  /*0050*/  LDC R5, c[0x0][0x360] ;  /* 0x0000d800ff057b82 */ /* 0x000e240000000800 */
[----:B0-----:R-:W-:-:S03]  /*0060*/  IMAD.WIDE.U32 R2, R5, UR4, R2 ;  /* 0x0000000405027c25 */ /* 0x001fc6000f8e0002 */
[----:B-1----:R-:W-:-:S04]  /*0070*/  ISETP.GE.U32.AND P0, PT, R2, UR6, PT ;  /* 0x0000000602007c0c */ /* 0x002fc8000bf06070 */
[----:B------:R-:W-:-:S13]  /*0080*/  ISETP.GE.U32.AND.EX P0, PT, R3, UR7, PT, P0 ;  /* 0x0000000703007c0c */ /* 0x000fda000bf06100 */
[----:B------:R-:W-:Y:S05]  /*0090*/  @P0 EXIT ;  /* 0x000000000000094d */ /* 0x000fea0003800000 */
[----:B------:R-:W0:Y:S01]  /*00a0*/  LDCU.64 UR4, c[0x0][0x3a8] ;  /* 0x00007500ff0477ac */ /* 0x000e220008000a00 */
[----:B------:R-:W1:Y:S01]  /*00b0*/  LDC.64 R10, c[0x0][0x388] ;  /* 0x0000e200ff0a7b82 */ /* 0x000e620000000a00 */
[----:B------:R-:W-:Y:S02]  /*00c0*/  IMAD.MOV.U32 R14, RZ, RZ, 0xb ;  /* 0x0000000bff0e7424 */ /* 0x000fe400078e00ff */
[----:B------:R-:W-:-:S05]  /*00d0*/  IMAD.MOV.U32 R15, RZ, RZ, 0x0 ;  /* 0x00000000ff0f7424 */ /* 0x000fca00078e00ff */
[----:B------:R-:W2:Y:S01]  /*00e0*/  LDC.64 R4, c[0x0][0x380] ;  /* 0x0000e000ff047b82 */ /* 0x000ea20000000a00 */
[----:B0-----:R-:W-:-:S04]  /*00f0*/  IADD3 R0, P0, PT, R2, UR4, RZ ;  /* 0x0000000402007c10 */ /* 0x001fc8000ff1e0ff */
[----:B------:R-:W-:Y:S01]  /*0100*/  IADD3.X R3, PT, PT, R3, UR5, RZ, P0, !PT ;  /* 0x0000000503037c10 */ /* 0x000fe200087fe4ff */
[C---:B------:R-:W-:Y:S02]  /*0110*/  IMAD.SHL.U32 R13, R0.reuse, 0x40000, RZ ;  /* 0x00040000000d7824 */ /* 0x040fe400078e00ff */
[C---:B-1----:R-:W-:Y:S01]  /*0120*/  IMAD R21, R11.reuse, 0x5f24f, RZ ;  /* 0x0005f24f0b157824 */ /* 0x042fe200078e02ff */
[----:B------:R-:W-:Y:S01]  /*0130*/  SHF.L.U64.HI R0, R0, 0x12, R3 ;  /* 0x0000001200007819 */ /* 0x000fe20000010203 */
[C---:B------:R-:W-:Y:S02]  /*0140*/  IMAD R23, R10.reuse, 0x4c1906, RZ ;  /* 0x004c19060a177824 */ /* 0x040fe400078e02ff */
[----:B------:R-:W-:Y:S02]  /*0150*/  IMAD R3, R11, R11, RZ ;  /* 0x0000000b0b037224 */ /* 0x000fe400078e02ff */
[----:B------:R-:W-:Y:S01]  /*0160*/  IMAD R9, R10, 0x5ac0db, RZ ;  /* 0x005ac0db0a097824 */ /* 0x000fe200078e02ff */
[----:B--2---:R-:W-:Y:S01]  /*0170*/  LOP3.LUT R12, R13, R4, RZ, 0xfc, !PT ;  /* 0x000000040d0c7212 */ /* 0x004fe200078efcff */
[----:B------:R-:W-:Y:S01]  /*0180*/  IMAD R8, R23, R10, RZ ;  /* 0x0000000a17087224 */ /* 0x000fe200078e02ff */
[----:B------:R-:W-:-:S02]  /*0190*/  LOP3.LUT R13, R0, R5, RZ, 0xfc, !PT ;  /* 0x00000005000d7212 */ /* 0x000fc400078efcff */
[C---:B------:R-:W-:Y:S02]  /*01a0*/  IADD3 R16, P0, PT, R21.reuse, R12, RZ ;  /* 0x0000000c15107210 */ /* 0x040fe40007f1e0ff */
[----:B------:R-:W-:Y:S02]  /*01b0*/  SHF.R.S32.HI R7, RZ, 0x1f, R9 ;  /* 0x0000001fff077819 */ /* 0x000fe40000011409 */
[----:B------:R-:W-:-:S03]  /*01c0*/  LEA.HI.X.SX32 R17, R21, R13, 0x1, P0 ;  /* 0x0000000d15117211 */ /* 0x000fc600000f0eff */
        /* <DEDUP_REMOVED lines=72> */
[----:B------:R-:W-:-:S03]  /*0650*/  IMAD R16, R11, R11, R11 ;  /* 0x0000000b0b107224 */ /* 0x000fc600078e020b */
[----:B------:R-:W-:-:S04]  /*0660*/  IADD3 R18, P0, PT, R17, R12, RZ ;  /* 0x0000000c11127210 */ /* 0x000fc80007f1e0ff */
[----:B------:R-:W-:Y:S01]  /*0670*/  LEA.HI.X.SX32 R19, R17, R13, 0x1, P0 ;  /* 0x0000000d11137211 */ /* 0x000fe200000f0eff */
[----:B------:R-:W-:-:S04]  /*0680*/  IMAD.X R17, R16, 0x1, R11, PT ;  /* 0x0000000110117824 */ /* 0x000fc800038e060b */
        /* <DEDUP_REMOVED lines=184> */
[----:B------:R-:W0:Y:S01]  /*1210*/  FLO.U32 R0, UR6 ;  /* 0x0000000600007d00 */ /* 0x000e2200080e0000 */
[----:B------:R-:W1:Y:S07]  /*1220*/  LDCU.64 UR4, c[0x0][0x358] ;  /* 0x00006b00ff0477ac */ /* 0x000e6e0008000a00 */
        /* <DEDUP_REMOVED lines=11> */
[----:B------:R-:W0:Y:S02]  /*12e0*/  LDC.64 R2, c[0x0][0x390] ;  /* 0x0000e400ff027b82 */ /* 0x000e240000000a00 */
[----:B0-----:R-:W-:-:S05]  /*12f0*/  IMAD.WIDE.U32 R2, R5, 0x8, R2 ;  /* 0x0000000805027825 */ /* 0x001fca00078e0002 */
[----:B------:R-:W-:Y:S01]  /*1300*/  STG.E.64 desc[UR4][R2.64], R12 ;  /* 0x0000000c02007986 */ /* 0x000fe2000c101b04 */
[----:B------:R-:W-:Y:S05]  /*1310*/  EXIT ;  /* 0x000000000000794d */ /* 0x000fea0003800000 */
.L_x_5:
        /* <DEDUP_REMOVED lines=14> */
.L_x_13:


//--------------------- .text._Z15expandAndFilterPKmjiPKlPmPjj --------------------------
	.section	.text._Z15expandAndFilterPKmjiPKlPmPjj,"ax",@progbits
	.align	128
        .global         _Z15expandAndFilterPKmjiPKlPmPjj
        .type           _Z15expandAndFilterPKmjiPKlPmPjj,@function
        .size           _Z15expandAndFilterPKmjiPKlPmPjj,(.L_x_14 - _Z15expandAndFilterPKmjiPKlPmPjj)
        .other          _Z15expandAndFilterPKmjiPKlPmPjj,@"STO_CUDA_ENTRY STV_DEFAULT"
_Z15expandAndFilterPKmjiPKlPmPjj:
.text._Z15expandAndFilterPKmjiPKlPmPjj:
[----:B------:R-:W-:Y:S01]  /*0000*/  LDC R1, c[0x0][0x37c] ;  /* 0x0000df00ff017b82 */ /* 0x000fe20000000800 */
[----:B------:R-:W0:Y:S07]  /*0010*/  S2R R7, SR_TID.X ;  /* 0x0000000000077919 */ /* 0x000e2e0000002100 */
[----:B------:R-:W1:Y:S01]  /*0020*/  S2UR UR4, SR_CTAID.X ;  /* 0x00000000000479c3 */ /* 0x000e620000002500 */
[----:B------:R-:W2:Y:S07]  /*0030*/  LDCU UR5, c[0x0][0x388] ;  /* 0x00007100ff0577ac */ /* 0x000eae0008000800 */
[----:B------:R-:W1:Y:S02]  /*0040*/  LDC R2, c[0x0][0x360] ;  /* 0x0000d800ff027b82 */ /* 0x000e640000000800 */
[----:B-1----:R-:W-:-:S03]  /*0050*/  IMAD.WIDE.U32 R2, R2, UR4, RZ ;  /* 0x0000000402027c25 */ /* 0x002fc6000f8e00ff */
[CC--:B0-----:R-:W-:Y:S02]  /*0060*/  LOP3.LUT R5, R2.reuse, R7.reuse, RZ, 0x3c, !PT ;  /* 0x0000000702057212 */ /* 0x0c1fe400078e3cff */
[----:B------:R-:W-:Y:S02]  /*0070*/  LOP3.LUT R9, R2, R7, RZ, 0xc0, !PT ;  /* 0x0000000702097212 */ /* 0x000fe400078ec0ff */
[----:B------:R-:W-:-:S04]  /*0080*/  SHF.R.U64 R0, R5, 0x1, R3 ;  /* 0x0000000105007819 */ /* 0x000fc80000001203 */
[----:B------:R-:W-:-:S04]  /*0090*/  IADD3 R0, P1, PT, R0, R9, RZ ;  /* 0x0000000900007210 */ /* 0x000fc80007f3e0ff */
[----:B--2---:R-:W-:-:S13]  /*00a0*/  ISETP.GE.U32.AND P0, PT, R0, UR5, PT ;  /* 0x0000000500007c0c */ /* 0x004fda000bf06070 */
[----:B------:R-:W-:Y:S05]  /*00b0*/  @P0 EXIT ;  /* 0x000000000000094d */ /* 0x000fea0003800000 */
[----:B------:R-:W0:Y:S01]  /*00c0*/  LDCU.64 UR6, c[0x0][0x380] ;  /* 0x00007000ff0677ac */ /* 0x000e220008000a00 */
[----:B------:R-:W-:Y:S01]  /*00d0*/  SHF.R.U32.HI R3, RZ, 0x1, R3 ;  /* 0x00000001ff037819 */ /* 0x000fe20000011603 */
[----:B------:R-:W-:Y:S01]  /*00e0*/  IMAD.SHL.U32 R4, R0, 0x8, RZ ;  /* 0x0000000800047824 */ /* 0x000fe200078e00ff */
[----:B------:R-:W1:Y:S01]  /*00f0*/  LDC R14, c[0x0][0x38c] ;  /* 0x0000e300ff0e7b82 */ /* 0x000e620000000800 */
[----:B------:R-:W2:Y:S02]  /*0100*/  LDCU.64 UR4, c[0x0][0x358] ;  /* 0x00006b00ff0477ac */ /* 0x000ea40008000a00 */
[----:B------:R-:W-:Y:S01]  /*0110*/  IMAD.X R3, RZ, RZ, R3, P1 ;  /* 0x000000ffff037224 */ /* 0x000fe200008e0603 */
[----:B------:R-:W-:-:S04]  /*0120*/  LOP3.LUT R4, R4, 0xfffffff8, RZ, 0xc0, !PT ;  /* 0xfffffff804047812 */ /* 0x000fc800078ec0ff */
[----:B------:R-:W-:-:S04]  /*0130*/  SHF.L.U64.HI R0, R0, 0x3, R3 ;  /* 0x0000000300007819 */ /* 0x000fc80000010203 */
[----:B------:R-:W-:Y:S02]  /*0140*/  LOP3.LUT R0, R0, 0x7, RZ, 0xc0, !PT ;  /* 0x0000000700007812 */ /* 0x000fe400078ec0ff */
[----:B0-----:R-:W-:-:S04]  /*0150*/  IADD3 R4, P0, PT, R4, UR6, RZ ;  /* 0x0000000604047c10 */ /* 0x001fc8000ff1e0ff */
[----:B------:R-:W-:-:S06]  /*0160*/  IADD3.X R5, PT, PT, R0, UR7, RZ, P0, !PT ;  /* 0x0000000700057c10 */ /* 0x000fcc00087fe4ff */
[----:B--2---:R-:W2:Y:S01]  /*0170*/  LDG.E.64.CONSTANT R4, desc[UR4][R4.64] ;  /* 0x0000000404047981 */ /* 0x004ea2000c1e9b00 */
[----:B-1----:R-:W-:Y:S01]  /*0180*/  ISETP.GE.AND P0, PT, R14, 0x11, PT ;  /* 0x000000110e00780c */ /* 0x002fe20003f06270 */
[----:B------:R-:W-:-:S05]  /*0190*/  IMAD.IADD R7, R2, 0x1, R7 ;  /* 0x0000000102077824 */ /* 0x000fca00078e0207 */
[----:B------:R-:W-:-:S04]  /*01a0*/  LOP3.LUT R7, R7, 0x1, RZ, 0xc0, !PT ;  /* 0x0000000107077812 */ /* 0x000fc800078ec0ff */
[CC--:B------:R-:W-:Y:S02]  /*01b0*/  SHF.L.U32 R3, R7.reuse, R14.reuse, RZ ;  /* 0x0000000e07037219 */ /* 0x0c0fe400000006ff */
[----:B------:R-:W-:Y:S02]  /*01c0*/  SHF.L.U64.HI R7, R7, R14, RZ ;  /* 0x0000000e07077219 */ /* 0x000fe400000102ff */
[----:B--2---:R-:W-:Y:S02]  /*01d0*/  LOP3.LUT R2, R4, R3, RZ, 0xfc, !PT ;  /* 0x0000000304027212 */ /* 0x004fe400078efcff */
[----:B------:R-:W-:Y:S01]  /*01e0*/  LOP3.LUT R3, R5, R7, RZ, 0xfc, !PT ;  /* 0x0000000705037212 */ /* 0x000fe200078efcff */
[----:B------:R-:W-:Y:S06]  /*01f0*/  @!P0 BRA `(.L_x_6) ;  /* 0x00000028004c8947 */ /* 0x000fec0003800000 */
[C---:B------:R-:W-:Y:S01]  /*0200*/  ISETP.GE.U32.AND P0, PT, R14.reuse, 0x2f, PT ;  /* 0x0000002f0e00780c */ /* 0x040fe20003f06070 */
[C---:B------:R-:W-:Y:S02]  /*0210*/  VIADD R7, R14.reuse, 0x1 ;  /* 0x000000010e077836 */ /* 0x040fe40000000000 */
[----:B------:R-:W-:Y:S02]  /*0220*/  IMAD.MOV.U32 R6, RZ, RZ, -0x1 ;  /* 0xffffffffff067424 */ /* 0x000fe400078e00ff */
[----:B------:R-:W-:-:S03]  /*0230*/  VIADD R14, R14, 0xfffffff0 ;  /* 0xfffffff00e0e7836 */ /* 0x000fc60000000000 */
[CC--:B------:R-:W-:Y:S02]  /*0240*/  SHF.L.U32 R5, R6.reuse, R7.reuse, RZ ;  /* 0x0000000706057219 */ /* 0x0c0fe400000006ff */
[C---:B------:R-:W-:Y:S02]  /*0250*/  SHF.L.U64.HI R7, R6.reuse, R7, 0xffffffff ;  /* 0xffffffff06077419 */ /* 0x040fe40000010207 */
[----:B------:R-:W-:Y:S02]  /*0260*/  SHF.L.U32 R6, R6, R14, RZ ;  /* 0x0000000e06067219 */ /* 0x000fe400000006ff */
[----:B------:R-:W-:Y:S02]  /*0270*/  LOP3.LUT R0, R2, R5, RZ, 0x30, !PT ;  /* 0x0000000502007212 */ /* 0x000fe400078e30ff */
[----:B------:R-:W-:Y:S01]  /*0280*/  LOP3.LUT R4, R3, R7, RZ, 0x30, !PT ;  /* 0x0000000703047212 */ /* 0x000fe200078e30ff */
[----:B------:R-:W-:Y:S06]  /*0290*/  @!P0 BRA `(.L_x_7) ;  /* 0x0000001000508947 */ /* 0x000fec0003800000 */
[----:B------:R-:W0:Y:S02]  /*02a0*/  LDC.64 R8, c[0x0][0x390] ;  /* 0x0000e400ff087b82 */ /* 0x000e240000000a00 */
[----:B0-----:R-:W2:Y:S02]  /*02b0*/  LDG.E.64.CONSTANT R10, desc[UR4][R8.64] ;  /* 0x00000004080a7981 */ /* 0x001ea4000c1e9b00 */
[----:B--2---:R-:W-:Y:S01]  /*02c0*/  IADD3 R12, P0, PT, R10, R0, RZ ;  /* 0x000000000a0c7210 */ /* 0x004fe20007f1e0ff */
[----:B------:R-:W-:-:S03]  /*02d0*/  IMAD.MOV.U32 R10, RZ, RZ, 0xb ;  /* 0x0000000bff0a7424 */ /* 0x000fc600078e00ff */
[----:B------:R-:W-:Y:S01]  /*02e0*/  LOP3.LUT R15, R5, 0xe434e432, R12, 0x6, !PT ;  /* 0xe434e432050f7812 */ /* 0x000fe200078e060c */
[----:B------:R-:W-:Y:S02]  /*02f0*/  IMAD.X R6, R11, 0x1, R4, P0 ;  /* 0x000000010b067824 */ /* 0x000fe400000e0604 */
[----:B------:R-:W-:-:S03]  /*0300*/  IMAD.MOV.U32 R11, RZ, RZ, 0x0 ;  /* 0x00000000ff0b7424 */ /* 0x000fc600078e00ff */
[----:B------:R-:W-:Y:S01]  /*0310*/  LOP3.LUT R6, R7, 0x5, R6, 0x6, !PT ;  /* 0x0000000507067812 */ /* 0x000fe200078e0606 */
[----:B------:R-:W-:-:S04]  /*0320*/  IMAD.WIDE.U32 R12, R15, -0x21131993, R10 ;  /* 0xdeece66d0f0c7825 */ /* 0x000fc800078e000a */
[----:B------:R-:W-:-:S04]  /*0330*/  IMAD R6, R6, -0x21131993, RZ ;  /* 0xdeece66d06067824 */ /* 0x000fc800078e02ff */
[----:B------:R-:W-:Y:S01]  /*0340*/  IMAD R15, R15, 0x5, R6 ;  /* 0x000000050f0f7824 */ /* 0x000fe200078e0206 */
[----:B------:R-:W-:-:S03]  /*0350*/  LOP3.LUT R6, R12, R5, RZ, 0x30, !PT ;  /* 0x000000050c067212 */ /* 0x000fc600078e30ff */
[----:B------:R-:W-:-:S05]  /*0360*/  IMAD.IADD R14, R13, 0x1, R15 ;  /* 0x000000010d0e7824 */ /* 0x000fca00078e020f */
[----:B------:R-:W-:-:S04]  /*0370*/  LOP3.LUT R13, R14, R7, RZ, 0x30, !PT ;  /* 0x000000070e0d7212 */ /* 0x000fc800078e30ff */
[----:B------:R-:W-:-:S04]  /*0380*/  SHF.R.U64 R6, R6, 0x11, R13 ;  /* 0x0000001106067819 */ /* 0x000fc8000000120d */
[----:B------:R-:W-:-:S05]  /*0390*/  LOP3.LUT R6, R6, 0x7fffffff, RZ, 0xc0, !PT ;  /* 0x7fffffff06067812 */ /* 0x000fca00078ec0ff */
[----:B------:R-:W-:-:S05]  /*03a0*/  IMAD R6, R6, -0x33333333, RZ ;  /* 0xcccccccd06067824 */ /* 0x000fca00078e02ff */
[----:B------:R-:W-:-:S04]  /*03b0*/  SHF.L.W.U32.HI R6, R6, 0x1f, R6 ;  /* 0x0000001f06067819 */ /* 0x000fc80000010e06 */
[----:B------:R-:W-:-:S13]  /*03c0*/  ISETP.GT.U32.AND P0, PT, R6, 0x19999999, PT ;  /* 0x199999990600780c */ /* 0x000fda0003f04070 */
[----:B------:R-:W-:Y:S05]  /*03d0*/  @P0 EXIT ;  /* 0x000000000000094d */ /* 0x000fea0003800000 */
[----:B------:R-:W2:Y:S02]  /*03e0*/  LDG.E.64.CONSTANT R12, desc[UR4][R8.64+0x8] ;  /* 0x00000804080c7981 */ /* 0x000ea4000c1e9b00 */
[----:B--2---:R-:W-:-:S04]  /*03f0*/  IADD3 R12, P0, PT, R12, R0, RZ ;  /* 0x000000000c0c7210 */ /* 0x004fc80007f1e0ff */
[----:B------:R-:W-:Y:S01]  /*0400*/  LOP3.LUT R15, R5, 0xe434e432, R12, 0x6, !PT ;  /* 0xe434e432050f7812 */ /* 0x000fe200078e060c */
[----:B------:R-:W-:-:S04]  /*0410*/  IMAD.X R6, R13, 0x1, R4, P0 ;  /* 0x000000010d067824 */ /* 0x000fc800000e0604 */
[----:B------:R-:W-:Y:S01]  /*0420*/  IMAD.WIDE.U32 R12, R15, -0x21131993, R10 ;  /* 0xdeece66d0f0c7825 */ /* 0x000fe200078e000a */
[----:B------:R-:W-:-:S05]  /*0430*/  LOP3.LUT R6, R7, 0x5, R6, 0x6, !PT ;  /* 0x0000000507067812 */ /* 0x000fca00078e0606 */
        /* <DEDUP_REMOVED lines=247> */
[----:B------:R-:W-:-:S13]  /*13b0*/  ISETP.GE.U32.AND P0, PT, R0, 0x1999999a, PT ;  /* 0x1999999a0000780c */ /* 0x000fda0003f06070 */
[----:B------:R-:W-:Y:S05]  /*13c0*/  @!P0 BRA `(.L_x_6) ;  /* 0x0000001400d88947 */ /* 0x000fea0003800000 */
[----:B------:R-:W-:Y:S05]  /*13d0*/  EXIT ;  /* 0x000000000000794d */ /* 0x000fea0003800000 */
.L_x_7:
[----:B------:R-:W0:Y:S02]  /*13e0*/  LDC.64 R8, c[0x0][0x390] ;  /* 0x0000e400ff087b82 */ /* 0x000e240000000a00 */
[----:B0-----:R-:W2:Y:S02]  /*13f0*/  LDG.E.64.CONSTANT R10, desc[UR4][R8.64] ;  /* 0x00000004080a7981 */ /* 0x001ea4000c1e9b00 */
[----:B--2---:R-:W-:-:S04]  /*1400*/  IADD3 R12, P0, PT, R10, R0, RZ ;  /* 0x000000000a0c7210 */ /* 0x004fc80007f1e0ff */
[----:B------:R-:W-:Y:S01]  /*1410*/  LOP3.LUT R15, R5, 0xe434e432, R12, 0x6, !PT ;  /* 0xe434e432050f7812 */ /* 0x000fe200078e060c */
[----:B------:R-:W-:Y:S02]  /*1420*/  IMAD.X R10, R11, 0x1, R4, P0 ;  /* 0x000000010b0a7824 */ /* 0x000fe400000e0604 */
[----:B------:R-:W-:-:S03]  /*1430*/  IMAD.MOV.U32 R11, RZ, RZ, 0x0 ;  /* 0x00000000ff0b7424 */ /* 0x000fc600078e00ff */
[----:B------:R-:W-:Y:S01]  /*1440*/  LOP3.LUT R13, R7, 0x5, R10, 0x6, !PT ;  /* 0x00000005070d7812 */ /* 0x000fe200078e060a */
[----:B------:R-:W-:-:S04]  /*1450*/  IMAD.MOV.U32 R10, RZ, RZ, 0xb ;  /* 0x0000000bff0a7424 */ /* 0x000fc800078e00ff */
[----:B------:R-:W-:Y:S02]  /*1460*/  IMAD R16, R13, -0x21131993, RZ ;  /* 0xdeece66d0d107824 */ /* 0x000fe400078e02ff */
[----:B------:R-:W-:-:S04]  /*1470*/  IMAD.WIDE.U32 R12, R15, -0x21131993, R10 ;  /* 0xdeece66d0f0c7825 */ /* 0x000fc800078e000a */
[----:B------:R-:W-:Y:S01]  /*1480*/  IMAD R15, R15, 0x5, R16 ;  /* 0x000000050f0f7824 */ /* 0x000fe200078e0210 */
[----:B------:R-:W-:-:S03]  /*1490*/  LOP3.LUT R12, R12, R5, RZ, 0x30, !PT ;  /* 0x000000050c0c7212 */ /* 0x000fc600078e30ff */
[----:B------:R-:W-:-:S05]  /*14a0*/  IMAD.IADD R16, R13, 0x1, R15 ;  /* 0x000000010d107824 */ /* 0x000fca00078e020f */
[----:B------:R-:W-:-:S04]  /*14b0*/  LOP3.LUT R13, R16, R7, RZ, 0x30, !PT ;  /* 0x00000007100d7212 */ /* 0x000fc800078e30ff */
[----:B------:R-:W-:Y:S01]  /*14c0*/  SHF.R.U64 R13, R12, 0x11, R13 ;  /* 0x000000110c0d7819 */ /* 0x000fe2000000120d */
[----:B------:R-:W-:-:S03]  /*14d0*/  IMAD.SHL.U32 R12, R14, 0x2, RZ ;  /* 0x000000020e0c7824 */ /* 0x000fc600078e00ff */
[----:B------:R-:W-:-:S03]  /*14e0*/  LOP3.LUT R13, R13, R6, RZ, 0x30, !PT ;  /* 0x000000060d0d7212 */ /* 0x000fc600078e30ff */
[----:B------:R-:W0:Y:S02]  /*14f0*/  LDC.U16 R12, c[0x3][R12] ;  /* 0x00c000000c0c7b82 */ /* 0x000e240000000400 */
[----:B------:R-:W-:-:S05]  /*1500*/  IMAD.HI.U32 R14, R13, -0x33333333, RZ ;  /* 0xcccccccd0d0e7827 */ /* 0x000fca00078e00ff */
[----:B------:R-:W-:-:S05]  /*1510*/  SHF.R.U32.HI R14, RZ, 0x3, R14 ;  /* 0x00000003ff0e7819 */ /* 0x000fca000001160e */
[----:B------:R-:W-:-:S05]  /*1520*/  IMAD R14, R14, -0xa, R13 ;  /* 0xfffffff60e0e7824 */ /* 0x000fca00078e020d */
[----:B------:R-:W-:-:S04]  /*1530*/  ISETP.GT.U32.AND P0, PT, R14, 0xffff, PT ;  /* 0x0000ffff0e00780c */ /* 0x000fc80003f04070 */
[----:B------:R-:W-:-:S04]  /*1540*/  SEL R14, R14, 0xffff, !P0 ;  /* 0x0000ffff0e0e7807 */ /* 0x000fc80004000000 */
[----:B------:R-:W-:-:S04]  /*1550*/  LOP3.LUT R13, R14, 0xffff, RZ, 0xc0, !PT ;  /* 0x0000ffff0e0d7812 */ /* 0x000fc800078ec0ff */
[----:B0-----:R-:W-:-:S04]  /*1560*/  SHF.R.U32.HI R13, RZ, R13, R12 ;  /* 0x0000000dff0d7219 */ /* 0x001fc8000001160c */
[----:B------:R-:W-:-:S04]  /*1570*/  LOP3.LUT R13, R13, 0x1, RZ, 0xc0, !PT ;  /* 0x000000010d0d7812 */ /* 0x000fc800078ec0ff */
[----:B------:R-:W-:-:S13]  /*1580*/  ISETP.NE.U32.AND P0, PT, R13, 0x1, PT ;  /* 0x000000010d00780c */ /* 0x000fda0003f05070 */
[----:B------:R-:W-:Y:S05]  /*1590*/  @P0 EXIT ;  /* 0x000000000000094d */ /* 0x000fea0003800000 */
[----:B------:R-:W2:Y:S02]  /*15a0*/  LDG.E.64.CONSTANT R14, desc[UR4][R8.64+0x8] ;  /* 0x00000804080e7981 */ /* 0x000ea4000c1e9b00 */
[----:B--2---:R-:W-:-:S04]  /*15b0*/  IADD3 R14, P0, PT, R14, R0, RZ ;  /* 0x000000000e0e7210 */ /* 0x004fc80007f1e0ff */
[----:B------:R-:W-:Y:S01]  /*15c0*/  LOP3.LUT R13, R5, 0xe434e432, R14, 0x6, !PT ;  /* 0xe434e432050d7812 */ /* 0x000fe200078e060e */
[----:B------:R-:W-:-:S04]  /*15d0*/  IMAD.X R16, R15, 0x1, R4, P0 ;  /* 0x000000010f107824 */ /* 0x000fc800000e0604 */
[----:B------:R-:W-:Y:S01]  /*15e0*/  IMAD.WIDE.U32 R14, R13, -0x21131993, R10 ;  /* 0xdeece66d0d0e7825 */ /* 0x000fe200078e000a */
[----:B------:R-:W-:Y:S02]  /*15f0*/  LOP3.LUT R16, R7, 0x5, R16, 0x6, !PT ;  /* 0x0000000507107812 */ /* 0x000fe400078e0610 */
[----:B------:R-:W-:-:S03]  /*1600*/  LOP3.LUT R14, R14, R5, RZ, 0x30, !PT ;  /* 0x000000050e0e7212 */ /* 0x000fc600078e30ff */
[----:B------:R-:W-:-:S04]  /*1610*/  IMAD R16, R16, -0x21131993, RZ ;  /* 0xdeece66d10107824 */ /* 0x000fc800078e02ff */
[----:B------:R-:W-:-:S04]  /*1620*/  IMAD R13, R13, 0x5, R16 ;  /* 0x000000050d0d7824 */ /* 0x000fc800078e0210 */
[----:B------:R-:W-:-:S05]  /*1630*/  IMAD.IADD R16, R15, 0x1, R13 ;  /* 0x000000010f107824 */ /* 0x000fca00078e020d */
[----:B------:R-:W-:-:S04]  /*1640*/  LOP3.LUT R13, R16, R7, RZ, 0x30, !PT ;  /* 0x00000007100d7212 */ /* 0x000fc800078e30ff */
[----:B------:R-:W-:-:S04]  /*1650*/  SHF.R.U64 R13, R14, 0x11, R13 ;  /* 0x000000110e0d7819 */ /* 0x000fc8000000120d */
[----:B------:R-:W-:-:S05]  /*1660*/  LOP3.LUT R13, R13, R6, RZ, 0x30, !PT ;  /* 0x000000060d0d7212 */ /* 0x000fca00078e30ff */
[----:B------:R-:W-:-:S05]  /*1670*/  IMAD.HI.U32 R14, R13, -0x33333333, RZ ;  /* 0xcccccccd0d0e7827 */ /* 0x000fca00078e00ff */
[----:B------:R-:W-:-:S05]  /*1680*/  SHF.R.U32.HI R14, RZ, 0x3, R14 ;  /* 0x00000003ff0e7819 */ /* 0x000fca000001160e */
[----:B------:R-:W-:-:S05]  /*1690*/  IMAD R14, R14, -0xa, R13 ;  /* 0xfffffff60e0e7824 */ /* 0x000fca00078e020d */
[----:B------:R-:W-:-:S04]  /*16a0*/  ISETP.GT.U32.AND P0, PT, R14, 0xffff, PT ;  /* 0x0000ffff0e00780c */ /* 0x000fc80003f04070 */
[----:B------:R-:W-:-:S04]  /*16b0*/  SEL R14, R14, 0xffff, !P0 ;  /* 0x0000ffff0e0e7807 */ /* 0x000fc80004000000 */
[----:B------:R-:W-:-:S04]  /*16c0*/  LOP3.LUT R13, R14, 0xffff, RZ, 0xc0, !PT ;  /* 0x0000ffff0e0d7812 */ /* 0x000fc800078ec0ff */
[----:B------:R-:W-:-:S04]  /*16d0*/  SHF.R.U32.HI R13, RZ, R13, R12 ;  /* 0x0000000dff0d7219 */ /* 0x000fc8000001160c */
        /* <DEDUP_REMOVED lines=325> */
.L_x_6:
        /* <DEDUP_REMOVED lines=19> */
.L_x_8:
        /* <DEDUP_REMOVED lines=10> */
.L_x_14:


//--------------------- .text._Z14initCandidatesPKlPmPjj --------------------------
	.section	.text._Z14initCandidatesPKlPmPjj,"ax",@progbits
	.align	128
        .global         _Z14initCandidatesPKlPmPjj
        .type           _Z14initCandidatesPKlPmPjj,@function
        .size           _Z14initCandidatesPKlPmPjj,(.L_x_15 - _Z14initCandidatesPKlPmPjj)
        .other          _Z14initCandidatesPKlPmPjj,@"STO_CUDA_ENTRY STV_DEFAULT"
_Z14initCandidatesPKlPmPjj:
.text._Z14initCandidatesPKlPmPjj:
[----:B------:R-:W-:Y:S01]  /*0000*/  LDC R1, c[0x0][0x37c] ;  /* 0x0000df00ff017b82 */ /* 0x000fe20000000800 */
[----:B------:R-:W0:Y:S07]  /*0010*/  S2R R3, SR_TID.X ;  /* 0x0000000000037919 */ /* 0x000e2e0000002100 */
[----:B------:R-:W0:Y:S08]  /*0020*/  S2UR UR4, SR_CTAID.X ;  /* 0x00000000000479c3 */ /* 0x000e300000002500 */
[----:B------:R-:W0:Y:S02]  /*0030*/  LDC R2, c[0x0][0x360] ;  /* 0x0000d800ff027b82 */ /* 0x000e240000000800 */
[----:B0-----:R-:W-:-:S05]  /*0040*/  IMAD R2, R2, UR4, R3 ;  /* 0x0000000402027c24 */ /* 0x001fca000f8e0203 */
[----:B------:R-:W-:-:S13]  /*0050*/  ISETP.GT.U32.AND P0, PT, R2, 0x3ffff, PT ;  /* 0x0003ffff0200780c */ /* 0x000fda0003f04070 */
[----:B------:R-:W-:Y:S05]  /*0060*/  @P0 EXIT ;  /* 0x000000000000094d */ /* 0x000fea0003800000 */
[----:B------:R-:W0:Y:S01]  /*0070*/  LDC.64 R4, c[0x0][0x380] ;  /* 0x0000e000ff047b82 */ /* 0x000e220000000a00 */
[----:B------:R-:W0:Y:S02]  /*0080*/  LDCU.64 UR4, c[0x0][0x358] ;  /* 0x00006b00ff0477ac */ /* 0x000e240008000a00 */
[----:B0-----:R-:W2:Y:S01]  /*0090*/  LDG.E.CONSTANT R7, desc[UR4][R4.64] ;  /* 0x0000000404077981 */ /* 0x001ea2000c1e9900 */
[----:B------:R-:W-:-:S04]  /*00a0*/  IMAD.MOV.U32 R0, RZ, RZ, 0xe66d ;  /* 0x0000e66dff007424 */ /* 0x000fc800078e00ff */
[----:B------:R-:W0:Y:S01]  /*00b0*/  LDC.U16 R6, c[0x3][0x2] ;  /* 0x00c00080ff067b82 */ /* 0x000e220000000400 */
[----:B--2---:R-:W-:-:S05]  /*00c0*/  IMAD.IADD R7, R2, 0x1, R7 ;  /* 0x0000000102077824 */ /* 0x004fca00078e0207 */
[----:B------:R-:W-:-:S05]  /*00d0*/  LOP3.LUT R7, R7, 0xe432, RZ, 0x3c, !PT ;  /* 0x0000e43207077812 */ /* 0x000fca00078e3cff */
[----:B------:R-:W-:-:S05]  /*00e0*/  IMAD R7, R7, R0, 0xb ;  /* 0x0000000b07077424 */ /* 0x000fca00078e0200 */
[----:B------:R-:W-:-:S04]  /*00f0*/  SHF.R.U32.HI R7, RZ, 0x11, R7 ;  /* 0x00000011ff077819 */ /* 0x000fc80000011607 */
[----:B------:R-:W-:-:S04]  /*0100*/  LOP3.LUT R7, R7, 0x1, RZ, 0xc0, !PT ;  /* 0x0000000107077812 */ /* 0x000fc800078ec0ff */
[----:B------:R-:W-:-:S04]  /*0110*/  ISETP.GT.U32.AND P0, PT, R7, 0xffff, PT ;  /* 0x0000ffff0700780c */ /* 0x000fc80003f04070 */
[----:B------:R-:W-:-:S04]  /*0120*/  SEL R7, R7, 0xffff, !P0 ;  /* 0x0000ffff07077807 */ /* 0x000fc80004000000 */
[----:B------:R-:W-:-:S04]  /*0130*/  LOP3.LUT R7, R7, 0xffff, RZ, 0xc0, !PT ;  /* 0x0000ffff07077812 */ /* 0x000fc800078ec0ff */
[----:B0-----:R-:W-:-:S04]  /*0140*/  SHF.R.U32.HI R7, RZ, R7, R6 ;  /* 0x00000007ff077219 */ /* 0x001fc80000011606 */
[----:B------:R-:W-:-:S04]  /*0150*/  LOP3.LUT R7, R7, 0x1, RZ, 0xc0, !PT ;  /* 0x0000000107077812 */ /* 0x000fc800078ec0ff */
[----:B------:R-:W-:-:S13]  /*0160*/  ISETP.NE.U32.AND P0, PT, R7, 0x1, PT ;  /* 0x000000010700780c */ /* 0x000fda0003f05070 */
[----:B------:R-:W-:Y:S05]  /*0170*/  @P0 EXIT ;  /* 0x000000000000094d */ /* 0x000fea0003800000 */
[----:B------:R-:W2:Y:S02]  /*0180*/  LDG.E.CONSTANT R7, desc[UR4][R4.64+0x8] ;  /* 0x0000080404077981 */ /* 0x000ea4000c1e9900 */
        /* <DEDUP_REMOVED lines=8> */
[----:B------:R-:W-:-:S04]  /*0210*/  SHF.R.U32.HI R7, RZ, R7, R6 ;  /* 0x00000007ff077219 */ /* 0x000fc80000011606 */
        /* <DEDUP_REMOVED lines=201> */
[----:B------:R-:W-:Y:S02]  /*0eb0*/  IMAD.MOV.U32 R3, RZ, RZ, RZ ;  /* 0x000000ffff037224 */ /* 0x000fe400078e00ff */
[----:B0-----:R-:W-:-:S05]  /*0ec0*/  IMAD.WIDE.U32 R4, R7, 0x8, R4 ;  /* 0x0000000807047825 */ /* 0x001fca00078e0004 */
[----:B------:R-:W-:Y:S01]  /*0ed0*/  STG.E.64 desc[UR4][R4.64], R2 ;  /* 0x0000000204007986 */ /* 0x000fe2000c101b04 */
[----:B------:R-:W-:Y:S05]  /*0ee0*/  EXIT ;  /* 0x000000000000794d */ /* 0x000fea0003800000 */
.L_x_9:
        /* <DEDUP_REMOVED lines=9> */
.L_x_15:


//--------------------- .nv.shared.reserved.0     --------------------------
	.section	.nv.shared.reserved.0,"aw",@nobits
	.weak		__nv_reservedSMEM_offset_0_alias
	.size		__nv_reservedSMEM_offset_0_alias, 0, 64
	.other		__nv_reservedSMEM_offset_0_alias,@"STO_CUDA_RESERVED_SHARED STV_DEFAULT"
__nv_reservedSMEM_offset_0_alias:
	.zero		0
	.zero		64


//--------------------- .nv.global                --------------------------
	.section	.nv.global,"aw",@nobits
.nv.global:
	.type		_ZN34_INTERNAL_c25e2c06_4_k_cu_cfd6cc2d6thrust24THRUST_300001_SM_1000_NS3seqE,@object
	.size		_ZN34_INTERNAL_c25e2c06_4_k_cu_cfd6cc2d6thrust24THRUST_300001_SM_1000_NS3seqE,(_ZN34_INTERNAL_c25e2c06_4_k_cu_cfd6cc2d4cuda3std3__48in_placeE - _ZN34_INTERNAL_c25e2c06_4_k_cu_cfd6cc2d6thrust24THRUST_300001_SM_1000_NS3seqE)
_ZN34_INTERNAL_c25e2c06_4_k_cu_cfd6cc2d6thrust24THRUST_300001_SM_1000_NS3seqE:
	.zero		1
	.type		_ZN34_INTERNAL_c25e2c06_4_k_cu_cfd6cc2d4cuda3std3__48in_placeE,@object
	.size		_ZN34_INTERNAL_c25e2c06_4_k_cu_cfd6cc2d4cuda3std3__48in_placeE,(_ZN34_INTERNAL_c25e2c06_4_k_cu_cfd6cc2d4cuda3std6ranges3__45__cpo4sizeE - _ZN34_INTERNAL_c25e2c06_4_k_cu_cfd6cc2d4cuda3std3__48in_placeE)
_ZN34_INTERNAL_c25e2c06_4_k_cu_cfd6cc2d4cuda3std3__48in_placeE:
	.zero		1
	.type		_ZN34_INTERNAL_c25e2c06_4_k_cu_cfd6cc2d4cuda3std6ranges3__45__cpo4sizeE,@object
	.size		_ZN34_INTERNAL_c25e2c06_4_k_cu_cfd6cc2d4cuda3std6ranges3__45__cpo4sizeE,(_ZN34_INTERNAL_c25e2c06_4_k_cu_cfd6cc2d6thrust24THRUST_300001_SM_1000_NS12placeholders2_3E - _ZN34_INTERNAL_c25e2c06_4_k_cu_cfd6cc2d4cuda3std6ranges3__45__cpo4sizeE)
_ZN34_INTERNAL_c25e2c06_4_k_cu_cfd6cc2d4cuda3std6ranges3__45__cpo4sizeE:
	.zero		1
	.type		_ZN34_INTERNAL_c25e2c06_4_k_cu_cfd6cc2d6thrust24THRUST_300001_SM_1000_NS12placeholders2_3E,@object
	.size		_ZN34_INTERNAL_c25e2c06_4_k_cu_cfd6cc2d6thrust24THRUST_300001_SM_1000_NS12placeholders2_3E,(_ZN34_INTERNAL_c25e2c06_4_k_cu_cfd6cc2d4cuda3std3__45__cpo6cbeginE - _ZN34_INTERNAL_c25e2c06_4_k_cu_cfd6cc2d6thrust24THRUST_300001_SM_1000_NS12placeholders2_3E)
_ZN34_INTERNAL_c25e2c06_4_k_cu_cfd6cc2d6thrust24THRUST_300001_SM_1000_NS12placeholders2_3E:
	.zero		1
	.type		_ZN34_INTERNAL_c25e2c06_4_k_cu_cfd6cc2d4cuda3std3__45__cpo6cbeginE,@object
	.size		_ZN34_INTERNAL_c25e2c06_4_k_cu_cfd6cc2d4cuda3std3__45__cpo6cbeginE,(_ZN34_INTERNAL_c25e2c06_4_k_cu_cfd6cc2d4cuda3std6ranges3__45__cpo6cbeginE - _ZN34_INTERNAL_c25e2c06_4_k_cu_cfd6cc2d4cuda3std3__45__cpo6cbeginE)
_ZN34_INTERNAL_c25e2c06_4_k_cu_cfd6cc2d4cuda3std3__45__cpo6cbeginE:
	.zero		1
	.type		_ZN34_INTERNAL_c25e2c06_4_k_cu_cfd6cc2d4cuda3std6ranges3__45__cpo6cbeginE,@object
	.size		_ZN34_INTERNAL_c25e2c06_4_k_cu_cfd6cc2d4cuda3std6ranges3__45__cpo6cbeginE,(_ZN34_INTERNAL_c25e2c06_4_k_cu_cfd6cc2d6thrust24THRUST_300001_SM_1000_NS12placeholders2_7E - _ZN34_INTERNAL_c25e2c06_4_k_cu_cfd6cc2d4cuda3std6ranges3__45__cpo6cbeginE)
_ZN34_INTERNAL_c25e2c06_4_k_cu_cfd6cc2d4cuda3std6ranges3__45__cpo6cbeginE:
	.zero		1
	.type		_ZN34_INTERNAL_c25e2c06_4_k_cu_cfd6cc2d6thrust24THRUST_300001_SM_1000_NS12placeholders2_7E,@object
	.size		_ZN34_INTERNAL_c25e2c06_4_k_cu_cfd6cc2d6thrust24THRUST_300001_SM_1000_NS12placeholders2_7E,(_ZN34_INTERNAL_c25e2c06_4_k_cu_cfd6cc2d4cuda3std3__45__cpo7crbeginE - _ZN34_INTERNAL_c25e2c06_4_k_cu_cfd6cc2d6thrust24THRUST_300001_SM_1000_NS12placeholders2_7E)
_ZN34_INTERNAL_c25e2c06_4_k_cu_cfd6cc2d6thrust24THRUST_300001_SM_1000_NS12placeholders2_7E:
	.zero		1
	.type		_ZN34_INTERNAL_c25e2c06_4_k_cu_cfd6cc2d4cuda3std3__45__cpo7crbeginE,@object
	.size		_ZN34_INTERNAL_c25e2c06_4_k_cu_cfd6cc2d4cuda3std3__45__cpo7crbeginE,(_ZN34_INTERNAL_c25e2c06_4_k_cu_cfd6cc2d4cuda3std6ranges3__45__cpo4nextE - _ZN34_INTERNAL_c25e2c06_4_k_cu_cfd6cc2d4cuda3std3__45__cpo7crbeginE)
_ZN34_INTERNAL_c25e2c06_4_k_cu_cfd6cc2d4cuda3std3__45__cpo7crbeginE:
	.zero		1
	.type		_ZN34_INTERNAL_c25e2c06_4_k_cu_cfd6cc2d4cuda3std6ranges3__45__cpo4nextE,@object
	.size		_ZN34_INTERNAL_c25e2c06_4_k_cu_cfd6cc2d4cuda3std6ranges3__45__cpo4nextE,(_ZN34_INTERNAL_c25e2c06_4_k_cu_cfd6cc2d4cuda3std6ranges3__45__cpo4swapE - _ZN34_INTERNAL_c25e2c06_4_k_cu_cfd6cc2d4cuda3std6ranges3__45__cpo4nextE)
_ZN34_INTERNAL_c25e2c06_4_k_cu_cfd6cc2d4cuda3std6ranges3__45__cpo4nextE:
	.zero		1
	.type		_ZN34_INTERNAL_c25e2c06_4_k_cu_cfd6cc2d4cuda3std6ranges3__45__cpo4swapE,@object
	.size		_ZN34_INTERNAL_c25e2c06_4_k_cu_cfd6cc2d4cuda3std6ranges3__45__cpo4swapE,(_ZN34_INTERNAL_c25e2c06_4_k_cu_cfd6cc2d6thrust24THRUST_300001_SM_1000_NS8cuda_cub10par_nosyncE - _ZN34_INTERNAL_c25e2c06_4_k_cu_cfd6cc2d4cuda3std6ranges3__45__cpo4swapE)
_ZN34_INTERNAL_c25e2c06_4_k_cu_cfd6cc2d4cuda3std6ranges3__45__cpo4swapE:
	.zero		1
	.type		_ZN34_INTERNAL_c25e2c06_4_k_cu_cfd6cc2d6thrust24THRUST_300001_SM_1000_NS8cuda_cub10par_nosyncE,@object
	.size		_ZN34_INTERNAL_c25e2c06_4_k_cu_cfd6cc2d6thrust24THRUST_300001_SM_1000_NS8cuda_cub10par_nosyncE,(_ZN34_INTERNAL_c25e2c06_4_k_cu_cfd6cc2d6thrust24THRUST_300001_SM_1000_NS12placeholders2_9E - _ZN34_INTERNAL_c25e2c06_4_k_cu_cfd6cc2d6thrust24THRUST_300001_SM_1000_NS8cuda_cub10par_nosyncE)
_ZN34_INTERNAL_c25e2c06_4_k_cu_cfd6cc2d6thrust24THRUST_300001_SM_1000_NS8cuda_cub10par_nosyncE:
	.zero		1
	.type		_ZN34_INTERNAL_c25e2c06_4_k_cu_cfd6cc2d6thrust24THRUST_300001_SM_1000_NS12placeholders2_9E,@object
	.size		_ZN34_INTERNAL_c25e2c06_4_k_cu_cfd6cc2d6thrust24THRUST_300001_SM_1000_NS12placeholders2_9E,(_ZN34_INTERNAL_c25e2c06_4_k_cu_cfd6cc2d4cuda3std3__436_GLOBAL__N__c25e2c06_4_k_cu_cfd6cc2d6ignoreE - _ZN34_INTERNAL_c25e2c06_4_k_cu_cfd6cc2d6thrust24THRUST_300001_SM_1000_NS12placeholders2_9E)
_ZN34_INTERNAL_c25e2c06_4_k_cu_cfd6cc2d6thrust24THRUST_300001_SM_1000_NS12placeholders2_9E:
	.zero		1
	.type		_ZN34_INTERNAL_c25e2c06_4_k_cu_cfd6cc2d4cuda3std3__436_GLOBAL__N__c25e2c06_4_k_cu_cfd6cc2d6ignoreE,@object
	.size		_ZN34_INTERNAL_c25e2c06_4_k_cu_cfd6cc2d4cuda3std3__436_GLOBAL__N__c25e2c06_4_k_cu_cfd6cc2d6ignoreE,(_ZN34_INTERNAL_c25e2c06_4_k_cu_cfd6cc2d4cuda3std6ranges3__45__cpo4dataE - _ZN34_INTERNAL_c25e2c06_4_k_cu_cfd6cc2d4cuda3std3__436_GLOBAL__N__c25e2c06_4_k_cu_cfd6cc2d6ignoreE)
_ZN34_INTERNAL_c25e2c06_4_k_cu_cfd6cc2d4cuda3std3__436_GLOBAL__N__c25e2c06_4_k_cu_cfd6cc2d6ignoreE:
	.zero		1
	.type		_ZN34_INTERNAL_c25e2c06_4_k_cu_cfd6cc2d4cuda3std6ranges3__45__cpo4dataE,@object
	.size		_ZN34_INTERNAL_c25e2c06_4_k_cu_cfd6cc2d4cuda3std6ranges3__45__cpo4dataE,(_ZN34_INTERNAL_c25e2c06_4_k_cu_cfd6cc2d6thrust24THRUST_300001_SM_1000_NS12placeholders2_1E - _ZN34_INTERNAL_c25e2c06_4_k_cu_cfd6cc2d4cuda3std6ranges3__45__cpo4dataE)
_ZN34_INTERNAL_c25e2c06_4_k_cu_cfd6cc2d4cuda3std6ranges3__45__cpo4dataE:
	.zero		1
	.type		_ZN34_INTERNAL_c25e2c06_4_k_cu_cfd6cc2d6thrust24THRUST_300001_SM_1000_NS12placeholders2_1E,@object
	.size		_ZN34_INTERNAL_c25e2c06_4_k_cu_cfd6cc2d6thrust24THRUST_300001_SM_1000_NS12placeholders2_1E,(_ZN34_INTERNAL_c25e2c06_4_k_cu_cfd6cc2d4cuda3std3__45__cpo5beginE - _ZN34_INTERNAL_c25e2c06_4_k_cu_cfd6cc2d6thrust24THRUST_300001_SM_1000_NS12placeholders2_1E)
_ZN34_INTERNAL_c25e2c06_4_k_cu_cfd6cc2d6thrust24THRUST_300001_SM_1000_NS12placeholders2_1E:
	.zero		1
	.type		_ZN34_INTERNAL_c25e2c06_4_k_cu_cfd6cc2d4cuda3std3__45__cpo5beginE,@object
	.size		_ZN34_INTERNAL_c25e2c06_4_k_cu_cfd6cc2d4cuda3std3__45__cpo5beginE,(_ZN34_INTERNAL_c25e2c06_4_k_cu_cfd6cc2d4cuda3std6ranges3__45__cpo5beginE - _ZN34_INTERNAL_c25e2c06_4_k_cu_cfd6cc2d4cuda3std3__45__cpo5beginE)
_ZN34_INTERNAL_c25e2c06_4_k_cu_cfd6cc2d4cuda3std3__45__cpo5beginE:
	.zero		1
	.type		_ZN34_INTERNAL_c25e2c06_4_k_cu_cfd6cc2d4cuda3std6ranges3__45__cpo5beginE,@object
	.size		_ZN34_INTERNAL_c25e2c06_4_k_cu_cfd6cc2d4cuda3std6ranges3__45__cpo5beginE,(_ZN34_INTERNAL_c25e2c06_4_k_cu_cfd6cc2d6thrust24THRUST_300001_SM_1000_NS12placeholders2_5E - _ZN34_INTERNAL_c25e2c06_4_k_cu_cfd6cc2d4cuda3std6ranges3__45__cpo5beginE)
_ZN34_INTERNAL_c25e2c06_4_k_cu_cfd6cc2d4cuda3std6ranges3__45__cpo5beginE:
	.zero		1
	.type		_ZN34_INTERNAL_c25e2c06_4_k_cu_cfd6cc2d6thrust24THRUST_300001_SM_1000_NS12placeholders2_5E,@object
	.size		_ZN34_INTERNAL_c25e2c06_4_k_cu_cfd6cc2d6thrust24THRUST_300001_SM_1000_NS12placeholders2_5E,(_ZN34_INTERNAL_c25e2c06_4_k_cu_cfd6cc2d4cuda3std3__45__cpo6rbeginE - _ZN34_INTERNAL_c25e2c06_4_k_cu_cfd6cc2d6thrust24THRUST_300001_SM_1000_NS12placeholders2_5E)
_ZN34_INTERNAL_c25e2c06_4_k_cu_cfd6cc2d6thrust24THRUST_300001_SM_1000_NS12placeholders2_5E:
	.zero		1
	.type		_ZN34_INTERNAL_c25e2c06_4_k_cu_cfd6cc2d4cuda3std3__45__cpo6rbeginE,@object
	.size		_ZN34_INTERNAL_c25e2c06_4_k_cu_cfd6cc2d4cuda3std3__45__cpo6rbeginE,(_ZN34_INTERNAL_c25e2c06_4_k_cu_cfd6cc2d4cuda3std6ranges3__45__cpo7advanceE - _ZN34_INTERNAL_c25e2c06_4_k_cu_cfd6cc2d4cuda3std3__45__cpo6rbeginE)
_ZN34_INTERNAL_c25e2c06_4_k_cu_cfd6cc2d4cuda3std3__45__cpo6rbeginE:
	.zero		1
	.type		_ZN34_INTERNAL_c25e2c06_4_k_cu_cfd6cc2d4cuda3std6ranges3__45__cpo7advanceE,@object
	.size		_ZN34_INTERNAL_c25e2c06_4_k_cu_cfd6cc2d4cuda3std6ranges3__45__cpo7advanceE,(_ZN34_INTERNAL_c25e2c06_4_k_cu_cfd6cc2d4cuda3std3__47nulloptE - _ZN34_INTERNAL_c25e2c06_4_k_cu_cfd6cc2d4cuda3std6ranges3__45__cpo7advanceE)
_ZN34_INTERNAL_c25e2c06_4_k_cu_cfd6cc2d4cuda3std6ranges3__45__cpo7advanceE:
	.zero		1
	.type		_ZN34_INTERNAL_c25e2c06_4_k_cu_cfd6cc2d4cuda3std3__47nulloptE,@object
	.size		_ZN34_INTERNAL_c25e2c06_4_k_cu_cfd6cc2d4cuda3std3__47nulloptE,(_ZN34_INTERNAL_c25e2c06_4_k_cu_cfd6cc2d4cuda3std6ranges3__45__cpo8distanceE - _ZN34_INTERNAL_c25e2c06_4_k_cu_cfd6cc2d4cuda3std3__47nulloptE)
_ZN34_INTERNAL_c25e2c06_4_k_cu_cfd6cc2d4cuda3std3__47nulloptE:
	.zero		1
	.type		_ZN34_INTERNAL_c25e2c06_4_k_cu_cfd6cc2d4cuda3std6ranges3__45__cpo8distanceE,@object
	.size		_ZN34_INTERNAL_c25e2c06_4_k_cu_cfd6cc2d4cuda3std6ranges3__45__cpo8distanceE,(_ZN34_INTERNAL_c25e2c06_4_k_cu_cfd6cc2d6thrust24THRUST_300001_SM_1000_NS12placeholders3_10E - _ZN34_INTERNAL_c25e2c06_4_k_cu_cfd6cc2d4cuda3std6ranges3__45__cpo8distanceE)
_ZN34_INTERNAL_c25e2c06_4_k_cu_cfd6cc2d4cuda3std6ranges3__45__cpo8distanceE:
	.zero		1
	.type		_ZN34_INTERNAL_c25e2c06_4_k_cu_cfd6cc2d6thrust24THRUST_300001_SM_1000_NS12placeholders3_10E,@object
	.size		_ZN34_INTERNAL_c25e2c06_4_k_cu_cfd6cc2d6thrust24THRUST_300001_SM_1000_NS12placeholders3_10E,(_ZN34_INTERNAL_c25e2c06_4_k_cu_cfd6cc2d4cuda3std3__419piecewise_constructE - _ZN34_INTERNAL_c25e2c06_4_k_cu_cfd6cc2d6thrust24THRUST_300001_SM_1000_NS12placeholders3_10E)
_ZN34_INTERNAL_c25e2c06_4_k_cu_cfd6cc2d6thrust24THRUST_300001_SM_1000_NS12placeholders3_10E:
	.zero		1
	.type		_ZN34_INTERNAL_c25e2c06_4_k_cu_cfd6cc2d4cuda3std3__419piecewise_constructE,@object
	.size		_ZN34_INTERNAL_c25e2c06_4_k_cu_cfd6cc2d4cuda3std3__419piecewise_constructE,(_ZN34_INTERNAL_c25e2c06_4_k_cu_cfd6cc2d4cuda3std6ranges3__45__cpo5cdataE - _ZN34_INTERNAL_c25e2c06_4_k_cu_cfd6cc2d4cuda3std3__419piecewise_constructE)
_ZN34_INTERNAL_c25e2c06_4_k_cu_cfd6cc2d4cuda3std3__419piecewise_constructE:
	.zero		1
	.type		_ZN34_INTERNAL_c25e2c06_4_k_cu_cfd6cc2d4cuda3std6ranges3__45__cpo5cdataE,@object
	.size		_ZN34_INTERNAL_c25e2c06_4_k_cu_cfd6cc2d4cuda3std6ranges3__45__cpo5cdataE,(_ZN34_INTERNAL_c25e2c06_4_k_cu_cfd6cc2d6thrust24THRUST_300001_SM_1000_NS12placeholders2_2E - _ZN34_INTERNAL_c25e2c06_4_k_cu_cfd6cc2d4cuda3std6ranges3__45__cpo5cdataE)
_ZN34_INTERNAL_c25e2c06_4_k_cu_cfd6cc2d4cuda3std6ranges3__45__cpo5cdataE:
	.zero		1
	.type		_ZN34_INTERNAL_c25e2c06_4_k_cu_cfd6cc2d6thrust24THRUST_300001_SM_1000_NS12placeholders2_2E,@object
	.size		_ZN34_INTERNAL_c25e2c06_4_k_cu_cfd6cc2d6thrust24THRUST_300001_SM_1000_NS12placeholders2_2E,(_ZN34_INTERNAL_c25e2c06_4_k_cu_cfd6cc2d4cuda3std3__45__cpo3endE - _ZN34_INTERNAL_c25e2c06_4_k_cu_cfd6cc2d6thrust24THRUST_300001_SM_1000_NS12placeholders2_2E)
_ZN34_INTERNAL_c25e2c06_4_k_cu_cfd6cc2d6thrust24THRUST_300001_SM_1000_NS12placeholders2_2E:
	.zero		1
	.type		_ZN34_INTERNAL_c25e2c06_4_k_cu_cfd6cc2d4cuda3std3__45__cpo3endE,@object
	.size		_ZN34_INTERNAL_c25e2c06_4_k_cu_cfd6cc2d4cuda3std3__45__cpo3endE,(_ZN34_INTERNAL_c25e2c06_4_k_cu_cfd6cc2d4cuda3std6ranges3__45__cpo3endE - _ZN34_INTERNAL_c25e2c06_4_k_cu_cfd6cc2d4cuda3std3__45__cpo3endE)
_ZN34_INTERNAL_c25e2c06_4_k_cu_cfd6cc2d4cuda3std3__45__cpo3endE:
	.zero		1
	.type		_ZN34_INTERNAL_c25e2c06_4_k_cu_cfd6cc2d4cuda3std6ranges3__45__cpo3endE,@object
	.size		_ZN34_INTERNAL_c25e2c06_4_k_cu_cfd6cc2d4cuda3std6ranges3__45__cpo3endE,(_ZN34_INTERNAL_c25e2c06_4_k_cu_cfd6cc2d6thrust24THRUST_300001_SM_1000_NS12placeholders2_6E - _ZN34_INTERNAL_c25e2c06_4_k_cu_cfd6cc2d4cuda3std6ranges3__45__cpo3endE)
_ZN34_INTERNAL_c25e2c06_4_k_cu_cfd6cc2d4cuda3std6ranges3__45__cpo3endE:
	.zero		1
	.type		_ZN34_INTERNAL_c25e2c06_4_k_cu_cfd6cc2d6thrust24THRUST_300001_SM_1000_NS12placeholders2_6E,@object
	.size		_ZN34_INTERNAL_c25e2c06_4_k_cu_cfd6cc2d6thrust24THRUST_300001_SM_1000_NS12placeholders2_6E,(_ZN34_INTERNAL_c25e2c06_4_k_cu_cfd6cc2d4cuda3std3__45__cpo4rendE - _ZN34_INTERNAL_c25e2c06_4_k_cu_cfd6cc2d6thrust24THRUST_300001_SM_1000_NS12placeholders2_6E)
_ZN34_INTERNAL_c25e2c06_4_k_cu_cfd6cc2d6thrust24THRUST_300001_SM_1000_NS12placeholders2_6E:
	.zero		1
	.type		_ZN34_INTERNAL_c25e2c06_4_k_cu_cfd6cc2d4cuda3std3__45__cpo4rendE,@object
	.size		_ZN34_INTERNAL_c25e2c06_4_k_cu_cfd6cc2d4cuda3std3__45__cpo4rendE,(_ZN34_INTERNAL_c25e2c06_4_k_cu_cfd6cc2d4cuda3std6ranges3__45__cpo9iter_swapE - _ZN34_INTERNAL_c25e2c06_4_k_cu_cfd6cc2d4cuda3std3__45__cpo4rendE)
_ZN34_INTERNAL_c25e2c06_4_k_cu_cfd6cc2d4cuda3std3__45__cpo4rendE:
	.zero		1
	.type		_ZN34_INTERNAL_c25e2c06_4_k_cu_cfd6cc2d4cuda3std6ranges3__45__cpo9iter_swapE,@object
	.size		_ZN34_INTERNAL_c25e2c06_4_k_cu_cfd6cc2d4cuda3std6ranges3__45__cpo9iter_swapE,(_ZN34_INTERNAL_c25e2c06_4_k_cu_cfd6cc2d4cuda3std3__48unexpectE - _ZN34_INTERNAL_c25e2c06_4_k_cu_cfd6cc2d4cuda3std6ranges3__45__cpo9iter_swapE)
_ZN34_INTERNAL_c25e2c06_4_k_cu_cfd6cc2d4cuda3std6ranges3__45__cpo9iter_swapE:
	.zero		1
	.type		_ZN34_INTERNAL_c25e2c06_4_k_cu_cfd6cc2d4cuda3std3__48unexpectE,@object
	.size		_ZN34_INTERNAL_c25e2c06_4_k_cu_cfd6cc2d4cuda3std3__48unexpectE,(_ZN34_INTERNAL_c25e2c06_4_k_cu_cfd6cc2d6thrust24THRUST_300001_SM_1000_NS8cuda_cub3parE - _ZN34_INTERNAL_c25e2c06_4_k_cu_cfd6cc2d4cuda3std3__48unexpectE)
_ZN34_INTERNAL_c25e2c06_4_k_cu_cfd6cc2d4cuda3std3__48unexpectE:
	.zero		1
	.type		_ZN34_INTERNAL_c25e2c06_4_k_cu_cfd6cc2d6thrust24THRUST_300001_SM_1000_NS8cuda_cub3parE,@object
	.size		_ZN34_INTERNAL_c25e2c06_4_k_cu_cfd6cc2d6thrust24THRUST_300001_SM_1000_NS8cuda_cub3parE,(_ZN34_INTERNAL_c25e2c06_4_k_cu_cfd6cc2d6thrust24THRUST_300001_SM_1000_NS12placeholders2_4E - _ZN34_INTERNAL_c25e2c06_4_k_cu_cfd6cc2d6thrust24THRUST_300001_SM_1000_NS8cuda_cub3parE)
_ZN34_INTERNAL_c25e2c06_4_k_cu_cfd6cc2d6thrust24THRUST_300001_SM_1000_NS8cuda_cub3parE:
	.zero		1
	.type		_ZN34_INTERNAL_c25e2c06_4_k_cu_cfd6cc2d6thrust24THRUST_300001_SM_1000_NS12placeholders2_4E,@object
	.size		_ZN34_INTERNAL_c25e2c06_4_k_cu_cfd6cc2d6thrust24THRUST_300001_SM_1000_NS12placeholders2_4E,(_ZN34_INTERNAL_c25e2c06_4_k_cu_cfd6cc2d4cuda3std3__45__cpo4cendE - _ZN34_INTERNAL_c25e2c06_4_k_cu_cfd6cc2d6thrust24THRUST_300001_SM_1000_NS12placeholders2_4E)
_ZN34_INTERNAL_c25e2c06_4_k_cu_cfd6cc2d6thrust24THRUST_300001_SM_1000_NS12placeholders2_4E:
	.zero		1
	.type		_ZN34_INTERNAL_c25e2c06_4_k_cu_cfd6cc2d4cuda3std3__45__cpo4cendE,@object
	.size		_ZN34_INTERNAL_c25e2c06_4_k_cu_cfd6cc2d4cuda3std3__45__cpo4cendE,(_ZN34_INTERNAL_c25e2c06_4_k_cu_cfd6cc2d4cuda3std6ranges3__45__cpo4cendE - _ZN34_INTERNAL_c25e2c06_4_k_cu_cfd6cc2d4cuda3std3__45__cpo4cendE)
_ZN34_INTERNAL_c25e2c06_4_k_cu_cfd6cc2d4cuda3std3__45__cpo4cendE:
	.zero		1
	.type		_ZN34_INTERNAL_c25e2c06_4_k_cu_cfd6cc2d4cuda3std6ranges3__45__cpo4cendE,@object
	.size		_ZN34_INTERNAL_c25e2c06_4_k_cu_cfd6cc2d4cuda3std6ranges3__45__cpo4cendE,(_ZN34_INTERNAL_c25e2c06_4_k_cu_cfd6cc2d4cuda3std3__420unreachable_sentinelE - _ZN34_INTERNAL_c25e2c06_4_k_cu_cfd6cc2d4cuda3std6ranges3__45__cpo4cendE)
_ZN34_INTERNAL_c25e2c06_4_k_cu_cfd6cc2d4cuda3std6ranges3__45__cpo4cendE:
	.zero		1
	.type		_ZN34_INTERNAL_c25e2c06_4_k_cu_cfd6cc2d4cuda3std3__420unreachable_sentinelE,@object
	.size		_ZN34_INTERNAL_c25e2c06_4_k_cu_cfd6cc2d4cuda3std3__420unreachable_sentinelE,(_ZN34_INTERNAL_c25e2c06_4_k_cu_cfd6cc2d4cuda3std6ranges3__45__cpo5ssizeE - _ZN34_INTERNAL_c25e2c06_4_k_cu_cfd6cc2d4cuda3std3__420unreachable_sentinelE)
_ZN34_INTERNAL_c25e2c06_4_k_cu_cfd6cc2d4cuda3std3__420unreachable_sentinelE:
	.zero		1
	.type		_ZN34_INTERNAL_c25e2c06_4_k_cu_cfd6cc2d4cuda3std6ranges3__45__cpo5ssizeE,@object
	.size		_ZN34_INTERNAL_c25e2c06_4_k_cu_cfd6cc2d4cuda3std6ranges3__45__cpo5ssizeE,(_ZN34_INTERNAL_c25e2c06_4_k_cu_cfd6cc2d6thrust24THRUST_300001_SM_1000_NS12placeholders2_8E - _ZN34_INTERNAL_c25e2c06_4_k_cu_cfd6cc2d4cuda3std6ranges3__45__cpo5ssizeE)
_ZN34_INTERNAL_c25e2c06_4_k_cu_cfd6cc2d4cuda3std6ranges3__45__cpo5ssizeE:
	.zero		1
	.type		_ZN34_INTERNAL_c25e2c06_4_k_cu_cfd6cc2d6thrust24THRUST_300001_SM_1000_NS12placeholders2_8E,@object
	.size		_ZN34_INTERNAL_c25e2c06_4_k_cu_cfd6cc2d6thrust24THRUST_300001_SM_1000_NS12placeholders2_8E,(_ZN34_INTERNAL_c25e2c06_4_k_cu_cfd6cc2d4cuda3std3__45__cpo5crendE - _ZN34_INTERNAL_c25e2c06_4_k_cu_cfd6cc2d6thrust24THRUST_300001_SM_1000_NS12placeholders2_8E)
_ZN34_INTERNAL_c25e2c06_4_k_cu_cfd6cc2d6thrust24THRUST_300001_SM_1000_NS12placeholders2_8E:
	.zero		1
	.type		_ZN34_INTERNAL_c25e2c06_4_k_cu_cfd6cc2d4cuda3std3__45__cpo5crendE,@object
	.size		_ZN34_INTERNAL_c25e2c06_4_k_cu_cfd6cc2d4cuda3std3__45__cpo5crendE,(_ZN34_INTERNAL_c25e2c06_4_k_cu_cfd6cc2d4cuda3std6ranges3__45__cpo4prevE - _ZN34_INTERNAL_c25e2c06_4_k_cu_cfd6cc2d4cuda3std3__45__cpo5crendE)
_ZN34_INTERNAL_c25e2c06_4_k_cu_cfd6cc2d4cuda3std3__45__cpo5crendE:
	.zero		1
	.type		_ZN34_INTERNAL_c25e2c06_4_k_cu_cfd6cc2d4cuda3std6ranges3__45__cpo4prevE,@object
	.size		_ZN34_INTERNAL_c25e2c06_4_k_cu_cfd6cc2d4cuda3std6ranges3__45__cpo4prevE,(_ZN34_INTERNAL_c25e2c06_4_k_cu_cfd6cc2d4cuda3std6ranges3__45__cpo9iter_moveE - _ZN34_INTERNAL_c25e2c06_4_k_cu_cfd6cc2d4cuda3std6ranges3__45__cpo4prevE)
_ZN34_INTERNAL_c25e2c06_4_k_cu_cfd6cc2d4cuda3std6ranges3__45__cpo4prevE:
	.zero		1
	.type		_ZN34_INTERNAL_c25e2c06_4_k_cu_cfd6cc2d4cuda3std6ranges3__45__cpo9iter_moveE,@object
	.size		_ZN34_INTERNAL_c25e2c06_4_k_cu_cfd6cc2d4cuda3std6ranges3__45__cpo9iter_moveE,(_ZN34_INTERNAL_c25e2c06_4_k_cu_cfd6cc2d6thrust24THRUST_300001_SM_1000_NS6system6detail10sequential3seqE - _ZN34_INTERNAL_c25e2c06_4_k_cu_cfd6cc2d4cuda3std6ranges3__45__cpo9iter_moveE)
_ZN34_INTERNAL_c25e2c06_4_k_cu_cfd6cc2d4cuda3std6ranges3__45__cpo9iter_moveE:
	.zero		1
	.type		_ZN34_INTERNAL_c25e2c06_4_k_cu_cfd6cc2d6thrust24THRUST_300001_SM_1000_NS6system6detail10sequential3seqE,@object
	.size		_ZN34_INTERNAL_c25e2c06_4_k_cu_cfd6cc2d6thrust24THRUST_300001_SM_1000_NS6system6detail10sequential3seqE,(.L_32 - _ZN34_INTERNAL_c25e2c06_4_k_cu_cfd6cc2d6thrust24THRUST_300001_SM_1000_NS6system6detail10sequential3seqE)
_ZN34_INTERNAL_c25e2c06_4_k_cu_cfd6cc2d6thrust24THRUST_300001_SM_1000_NS6system6detail10sequential3seqE:
	.zero		1
.L_32:


//--------------------- .nv.constant0._ZN3cub18CUB_300001_SM_10006detail11EmptyKernelIvEEvv --------------------------
	.section	.nv.constant0._ZN3cub18CUB_300001_SM_10006detail11EmptyKernelIvEEvv,"a",@progbits
	.sectionflags	@""
	.align	4
.nv.constant0._ZN3cub18CUB_300001_SM_10006detail11EmptyKernelIvEEvv:
	.zero		896


//--------------------- .nv.constant0._Z23generateSeedsWithStridePKmjmiiPmPjj --------------------------
	.section	.nv.constant0._Z23generateSeedsWithStridePKmjmiiPmPjj,"a",@progbits
	.sectionflags	@""
	.align	4
.nv.constant0._Z23generateSeedsWithStridePKmjmiiPmPjj:
	.zero		948


//--------------------- .nv.constant0._Z19enumerateSingleRootmiiPmPjjmm --------------------------
	.section	.nv.constant0._Z19enumerateSingleRootmiiPmPjjmm,"a",@progbits
	.sectionflags	@""
	.align	4
.nv.constant0._Z19enumerateSingleRootmiiPmPjjmm:
	.zero		952


//--------------------- .nv.constant0._Z15expandAndFilterPKmjiPKlPmPjj --------------------------
	.section	.nv.constant0._Z15expandAndFilterPKmjiPKlPmPjj,"a",@progbits
	.sectionflags	@""
	.align	4
.nv.constant0._Z15expandAndFilterPKmjiPKlPmPjj:
	.zero		940


//--------------------- .nv.constant0._Z14initCandidatesPKlPmPjj --------------------------
	.section	.nv.constant0._Z14initCandidatesPKlPmPjj,"a",@progbits
	.sectionflags	@""
	.align	4
.nv.constant0._Z14initCandidatesPKlPmPjj:
	.zero		924


//--------------------- SYMBOLS --------------------------

	.type		.nv.reservedSmem.offset0,@object
	.size		.nv.reservedSmem.offset0,0x4
